// auto-generated by cutlass_sweep.gemm — config: {"arch": "sm_100", "cluster_m": 4, "cluster_n": 2, "dtype": "fp16", "dtype_b": "fp16", "layout": "tn", "stages": 4, "tile_k": 64, "tile_m": 128, "tile_n": 128}
#include "cutlass/cutlass.h"
#include "cutlass/gemm/collective/collective_builder.hpp"
#include "cutlass/gemm/device/gemm_universal_adapter.h"
#include "cutlass/gemm/kernel/gemm_universal.hpp"
#include "cutlass/epilogue/collective/collective_builder.hpp"

using ElemA = cutlass::half_t;
using ElemB = cutlass::half_t;
using ElemCD = cutlass::half_t;
using Acc  = float;
using TileShape    = cute::Shape<cute::_128, cute::_128, cute::_64>;
using ClusterShape = cute::Shape<cute::_4, cute::_2, cute::_1>;

using CollectiveEpilogue = typename cutlass::epilogue::collective::CollectiveBuilder<
    cutlass::arch::Sm100, cutlass::arch::OpClassTensorOp,
    TileShape, ClusterShape,
    cutlass::epilogue::collective::EpilogueTileAuto,
    Acc, Acc,
    ElemCD, cutlass::layout::RowMajor, 128 / cutlass::sizeof_bits<ElemCD>::value,
    ElemCD, cutlass::layout::RowMajor, 128 / cutlass::sizeof_bits<ElemCD>::value,
    cutlass::epilogue::collective::EpilogueScheduleAuto
  >::CollectiveOp;

using CollectiveMainloop = typename cutlass::gemm::collective::CollectiveBuilder<
    cutlass::arch::Sm100, cutlass::arch::OpClassTensorOp,
    ElemA, cutlass::layout::ColumnMajor, 128 / cutlass::sizeof_bits<ElemA>::value,
    ElemB, cutlass::layout::RowMajor, 128 / cutlass::sizeof_bits<ElemB>::value,
    Acc,
    TileShape, ClusterShape,
    cutlass::gemm::collective::StageCount<4>,
    cutlass::gemm::collective::KernelScheduleAuto
  >::CollectiveOp;

using GemmKernel = cutlass::gemm::kernel::GemmUniversal<
    cute::Shape<int,int,int,int>,
    CollectiveMainloop,
    CollectiveEpilogue
>;
using Gemm = cutlass::gemm::device::GemmUniversalAdapter<GemmKernel>;

// Force the device kernel symbol into the cubin without needing a host main.
auto* _anchor = &cutlass::device_kernel<GemmKernel>;


// ===== COMPILED SASS (sm_100a) =====

	.target	sm_100a

	.elftype	@"ET_EXEC"


//--------------------- .note.nv.tkinfo           --------------------------
	.section	.note.nv.tkinfo,"",@"SHT_NOTE"
	.sectionflags	@"SHF_NOTE_NV_TKINFO"
	.tkinfo
        /*0018*/ 	.word	0x00000002
        /*0030*/ 	.string	""
        /*0030*/ 	.string	"ptxas"
        /*0030*/ 	.string	"Cuda compilation tools, release 13.0, V13.0.88"
        /*0030*/ 	.string	"Build cuda_13.0.r13.0/compiler.36424714_0"
        /*0030*/ 	.string	"-arch sm_100a -m 64 "



//--------------------- .note.nv.cuinfo           --------------------------
	.section	.note.nv.cuinfo,"",@"SHT_NOTE"
	.sectionflags	@"SHF_NOTE_NV_CUINFO"
        /*0018*/ 	.short	0x0002
        /*001a*/ 	.short	0x0064
        /*001c*/ 	.short	0x0082
	.zero		2


//--------------------- .nv.info                  --------------------------
	.section	.nv.info,"",@"SHT_CUDA_INFO"
	.align	4


	//----- nvinfo : EIATTR_REGCOUNT
	.align		4
        /*0000*/ 	.byte	0x04, 0x2f
        /*0002*/ 	.short	(.L_19 - .L_18)
	.align		4
.L_18:
        /*0004*/ 	.word	index@(_ZN7cutlass13device_kernelINS_4gemm6kernel13GemmUniversalIN4cute5tupleIJiiiiEEENS1_10collective13CollectiveMmaINS1_35MainloopSm100TmaUmmaWarpSpecializedILi4ELi2ELi4ENS5_IJNS4_1CILi4EEENSA_ILi2EEENSA_ILi1EEEEEEEENS5_IJNSA_ILi128EEESG_NSA_ILi64EEEEEENS_6half_tENS5_IJSD_llEEESJ_SK_NS4_8TiledMMAINS4_8MMA_AtomIJNS4_26SM100_MMA_F16BF16_2x1SM_SSISJ_SJ_fLi128ELi128ELNS4_4UMMA5MajorE1ELSP_1ELNSO_7ScaleInE0ELSQ_0EEEEEENS4_6LayoutINS5_IJSD_SD_SD_EEENS5_IJNSA_ILi0EEESV_SV_EEEEENS5_IJNS4_10UnderscoreESY_SY_EEEEENS4_28SM100_TMA_2SM_LOAD_MULTICASTENS4_14ComposedLayoutINS4_7SwizzleILi3ELi4ELi3EEENS4_18smem_ptr_flag_bitsILi16EEENST_INS5_IJSH_NSA_ILi8EEEEEENS5_IJSD_SH_EEEEEEEvNS4_8identityES11_S1B_vS1C_EENS_8epilogue10collective18CollectiveEpilogueINS1E_23Sm100TmaWarpSpecializedILi4ELi2ELi16ELb1ELb0EEEJNS5_IJSH_SG_SH_EEENS5_IJNST_ISH_SD_EENST_INS5_IJNSA_ILi16EEESC_EEES19_EEEEESJ_NS5_IJlSD_lEEESJ_S1P_NS1E_6fusion15FusionCallbacksIS1I_NS1Q_17LinearCombinationISJ_fSJ_fLNS_15FloatRoundStyleE2EEES1J_S1O_JEEENS4_5SM1004TMEM4LOAD26SM100_TMEM_LOAD_32dp32b16xENS4_13SM90_TMA_LOADENS12_INS13_ILi1ELi4ELi3EEES16_NST_INS5_IJS17_S1L_EEENS5_IJS1L_SD_EEEEEEENS4_39AutoVectorizingCopyWithAssumedAlignmentILi128EEENS4_14SM90_TMA_STOREES25_S27_S27_EEEvvEEEEvNT_6ParamsE)
        /*0008*/ 	.word	0x0000005f


	//----- nvinfo : EIATTR_FRAME_SIZE
	.align		4
.L_19:
        /*000c*/ 	.byte	0x04, 0x11
        /*000e*/ 	.short	(.L_21 - .L_20)
	.align		4
.L_20:
        /*0010*/ 	.word	index@($__internal_2_$__cuda_sm10x_tcgen05_guardrail_trap_unallocated_columns_being_dealloced)
        /*0014*/ 	.word	0x00000000


	//----- nvinfo : EIATTR_FRAME_SIZE
	.align		4
.L_21:
        /*0018*/ 	.byte	0x04, 0x11
        /*001a*/ 	.short	(.L_23 - .L_22)
	.align		4
.L_22:
        /*001c*/ 	.word	index@($__internal_1_$__cuda_sm10x_tcgen05_guardrail_trap_phase_invalid_during_alloc)
        /*0020*/ 	.word	0x00000000


	//----- nvinfo : EIATTR_FRAME_SIZE
	.align		4
.L_23:
        /*0024*/ 	.byte	0x04, 0x11
        /*0026*/ 	.short	(.L_25 - .L_24)
	.align		4
.L_24:
        /*0028*/ 	.word	index@($__internal_0_$__cuda_sm10x_tcgen05_guardrail_trap_col_being_dealloced_not_returned_by_alloc)
        /*002c*/ 	.word	0x00000000


	//----- nvinfo : EIATTR_FRAME_SIZE
	.align		4
.L_25:
        /*0030*/ 	.byte	0x04, 0x11
        /*0032*/ 	.short	(.L_27 - .L_26)
	.align		4
.L_26:
        /*0034*/ 	.word	index@(_ZN7cutlass13device_kernelINS_4gemm6kernel13GemmUniversalIN4cute5tupleIJiiiiEEENS1_10collective13CollectiveMmaINS1_35MainloopSm100TmaUmmaWarpSpecializedILi4ELi2ELi4ENS5_IJNS4_1CILi4EEENSA_ILi2EEENSA_ILi1EEEEEEEENS5_IJNSA_ILi128EEESG_NSA_ILi64EEEEEENS_6half_tENS5_IJSD_llEEESJ_SK_NS4_8TiledMMAINS4_8MMA_AtomIJNS4_26SM100_MMA_F16BF16_2x1SM_SSISJ_SJ_fLi128ELi128ELNS4_4UMMA5MajorE1ELSP_1ELNSO_7ScaleInE0ELSQ_0EEEEEENS4_6LayoutINS5_IJSD_SD_SD_EEENS5_IJNSA_ILi0EEESV_SV_EEEEENS5_IJNS4_10UnderscoreESY_SY_EEEEENS4_28SM100_TMA_2SM_LOAD_MULTICASTENS4_14ComposedLayoutINS4_7SwizzleILi3ELi4ELi3EEENS4_18smem_ptr_flag_bitsILi16EEENST_INS5_IJSH_NSA_ILi8EEEEEENS5_IJSD_SH_EEEEEEEvNS4_8identityES11_S1B_vS1C_EENS_8epilogue10collective18CollectiveEpilogueINS1E_23Sm100TmaWarpSpecializedILi4ELi2ELi16ELb1ELb0EEEJNS5_IJSH_SG_SH_EEENS5_IJNST_ISH_SD_EENST_INS5_IJNSA_ILi16EEESC_EEES19_EEEEESJ_NS5_IJlSD_lEEESJ_S1P_NS1E_6fusion15FusionCallbacksIS1I_NS1Q_17LinearCombinationISJ_fSJ_fLNS_15FloatRoundStyleE2EEES1J_S1O_JEEENS4_5SM1004TMEM4LOAD26SM100_TMEM_LOAD_32dp32b16xENS4_13SM90_TMA_LOADENS12_INS13_ILi1ELi4ELi3EEES16_NST_INS5_IJS17_S1L_EEENS5_IJS1L_SD_EEEEEEENS4_39AutoVectorizingCopyWithAssumedAlignmentILi128EEENS4_14SM90_TMA_STOREES25_S27_S27_EEEvvEEEEvNT_6ParamsE)
        /*0038*/ 	.word	0x00000000


	//----- nvinfo : EIATTR_MIN_STACK_SIZE
	.align		4
.L_27:
        /*003c*/ 	.byte	0x04, 0x12
        /*003e*/ 	.short	(.L_29 - .L_28)
	.align		4
.L_28:
        /*0040*/ 	.word	index@(_ZN7cutlass13device_kernelINS_4gemm6kernel13GemmUniversalIN4cute5tupleIJiiiiEEENS1_10collective13CollectiveMmaINS1_35MainloopSm100TmaUmmaWarpSpecializedILi4ELi2ELi4ENS5_IJNS4_1CILi4EEENSA_ILi2EEENSA_ILi1EEEEEEEENS5_IJNSA_ILi128EEESG_NSA_ILi64EEEEEENS_6half_tENS5_IJSD_llEEESJ_SK_NS4_8TiledMMAINS4_8MMA_AtomIJNS4_26SM100_MMA_F16BF16_2x1SM_SSISJ_SJ_fLi128ELi128ELNS4_4UMMA5MajorE1ELSP_1ELNSO_7ScaleInE0ELSQ_0EEEEEENS4_6LayoutINS5_IJSD_SD_SD_EEENS5_IJNSA_ILi0EEESV_SV_EEEEENS5_IJNS4_10UnderscoreESY_SY_EEEEENS4_28SM100_TMA_2SM_LOAD_MULTICASTENS4_14ComposedLayoutINS4_7SwizzleILi3ELi4ELi3EEENS4_18smem_ptr_flag_bitsILi16EEENST_INS5_IJSH_NSA_ILi8EEEEEENS5_IJSD_SH_EEEEEEEvNS4_8identityES11_S1B_vS1C_EENS_8epilogue10collective18CollectiveEpilogueINS1E_23Sm100TmaWarpSpecializedILi4ELi2ELi16ELb1ELb0EEEJNS5_IJSH_SG_SH_EEENS5_IJNST_ISH_SD_EENST_INS5_IJNSA_ILi16EEESC_EEES19_EEEEESJ_NS5_IJlSD_lEEESJ_S1P_NS1E_6fusion15FusionCallbacksIS1I_NS1Q_17LinearCombinationISJ_fSJ_fLNS_15FloatRoundStyleE2EEES1J_S1O_JEEENS4_5SM1004TMEM4LOAD26SM100_TMEM_LOAD_32dp32b16xENS4_13SM90_TMA_LOADENS12_INS13_ILi1ELi4ELi3EEES16_NST_INS5_IJS17_S1L_EEENS5_IJS1L_SD_EEEEEEENS4_39AutoVectorizingCopyWithAssumedAlignmentILi128EEENS4_14SM90_TMA_STOREES25_S27_S27_EEEvvEEEEvNT_6ParamsE)
        /*0044*/ 	.word	0x00000000
.L_29:


//--------------------- .nv.compat                --------------------------
	.section	.nv.compat,"",@"SHT_CUDA_COMPAT_INFO"
	.align	4
        /*0000*/ 	.byte	0x02, 0x09, 0x01, 0x00, 0x02, 0x02, 0x02, 0x00, 0x02, 0x05, 0x05, 0x00, 0x03, 0x07, 0x01, 0x01
        /*0010*/ 	.byte	0x02, 0x03, 0x01, 0x00, 0x02, 0x06, 0x01, 0x00, 0x04, 0x0b, 0x08, 0x00, 0x09, 0x00, 0x00, 0x00
        /*0020*/ 	.byte	0x00, 0x00, 0x00, 0x00


//--------------------- .nv.info._ZN7cutlass13device_kernelINS_4gemm6kernel13GemmUniversalIN4cute5tupleIJiiiiEEENS1_10collective13CollectiveMmaINS1_35MainloopSm100TmaUmmaWarpSpecializedILi4ELi2ELi4ENS5_IJNS4_1CILi4EEENSA_ILi2EEENSA_ILi1EEEEEEEENS5_IJNSA_ILi128EEESG_NSA_ILi64EEEEEENS_6half_tENS5_IJSD_llEEESJ_SK_NS4_8TiledMMAINS4_8MMA_AtomIJNS4_26SM100_MMA_F16BF16_2x1SM_SSISJ_SJ_fLi128ELi128ELNS4_4UMMA5MajorE1ELSP_1ELNSO_7ScaleInE0ELSQ_0EEEEEENS4_6LayoutINS5_IJSD_SD_SD_EEENS5_IJNSA_ILi0EEESV_SV_EEEEENS5_IJNS4_10UnderscoreESY_SY_EEEEENS4_28SM100_TMA_2SM_LOAD_MULTICASTENS4_14ComposedLayoutINS4_7SwizzleILi3ELi4ELi3EEENS4_18smem_ptr_flag_bitsILi16EEENST_INS5_IJSH_NSA_ILi8EEEEEENS5_IJSD_SH_EEEEEEEvNS4_8identityES11_S1B_vS1C_EENS_8epilogue10collective18CollectiveEpilogueINS1E_23Sm100TmaWarpSpecializedILi4ELi2ELi16ELb1ELb0EEEJNS5_IJSH_SG_SH_EEENS5_IJNST_ISH_SD_EENST_INS5_IJNSA_ILi16EEESC_EEES19_EEEEESJ_NS5_IJlSD_lEEESJ_S1P_NS1E_6fusion15FusionCallbacksIS1I_NS1Q_17LinearCombinationISJ_fSJ_fLNS_15FloatRoundStyleE2EEES1J_S1O_JEEENS4_5SM1004TMEM4LOAD26SM100_TMEM_LOAD_32dp32b16xENS4_13SM90_TMA_LOADENS12_INS13_ILi1ELi4ELi3EEES16_NST_INS5_IJS17_S1L_EEENS5_IJS1L_SD_EEEEEEENS4_39AutoVectorizingCopyWithAssumedAlignmentILi128EEENS4_14SM90_TMA_STOREES25_S27_S27_EEEvvEEEEvNT_6ParamsE --------------------------
	.section	.nv.info._ZN7cutlass13device_kernelINS_4gemm6kernel13GemmUniversalIN4cute5tupleIJiiiiEEENS1_10collective13CollectiveMmaINS1_35MainloopSm100TmaUmmaWarpSpecializedILi4ELi2ELi4ENS5_IJNS4_1CILi4EEENSA_ILi2EEENSA_ILi1EEEEEEEENS5_IJNSA_ILi128EEESG_NSA_ILi64EEEEEENS_6half_tENS5_IJSD_llEEESJ_SK_NS4_8TiledMMAINS4_8MMA_AtomIJNS4_26SM100_MMA_F16BF16_2x1SM_SSISJ_SJ_fLi128ELi128ELNS4_4UMMA5MajorE1ELSP_1ELNSO_7ScaleInE0ELSQ_0EEEEEENS4_6LayoutINS5_IJSD_SD_SD_EEENS5_IJNSA_ILi0EEESV_SV_EEEEENS5_IJNS4_10UnderscoreESY_SY_EEEEENS4_28SM100_TMA_2SM_LOAD_MULTICASTENS4_14ComposedLayoutINS4_7SwizzleILi3ELi4ELi3EEENS4_18smem_ptr_flag_bitsILi16EEENST_INS5_IJSH_NSA_ILi8EEEEEENS5_IJSD_SH_EEEEEEEvNS4_8identityES11_S1B_vS1C_EENS_8epilogue10collective18CollectiveEpilogueINS1E_23Sm100TmaWarpSpecializedILi4ELi2ELi16ELb1ELb0EEEJNS5_IJSH_SG_SH_EEENS5_IJNST_ISH_SD_EENST_INS5_IJNSA_ILi16EEESC_EEES19_EEEEESJ_NS5_IJlSD_lEEESJ_S1P_NS1E_6fusion15FusionCallbacksIS1I_NS1Q_17LinearCombinationISJ_fSJ_fLNS_15FloatRoundStyleE2EEES1J_S1O_JEEENS4_5SM1004TMEM4LOAD26SM100_TMEM_LOAD_32dp32b16xENS4_13SM90_TMA_LOADENS12_INS13_ILi1ELi4ELi3EEES16_NST_INS5_IJS17_S1L_EEENS5_IJS1L_SD_EEEEEEENS4_39AutoVectorizingCopyWithAssumedAlignmentILi128EEENS4_14SM90_TMA_STOREES25_S27_S27_EEEvvEEEEvNT_6ParamsE,"",@"SHT_CUDA_INFO"
	.sectionflags	@""
	.align	4


	//----- nvinfo : EIATTR_CUDA_API_VERSION
	.align		4
        /*0000*/ 	.byte	0x04, 0x37
        /*0002*/ 	.short	(.L_31 - .L_30)
.L_30:
        /*0004*/ 	.word	0x00000082


	//----- nvinfo : EIATTR_KPARAM_INFO
	.align		4
.L_31:
        /*0008*/ 	.byte	0x04, 0x17
        /*000a*/ 	.short	(.L_33 - .L_32)
.L_32:
        /*000c*/ 	.word	0x00000000
        /*0010*/ 	.short	0x0000
        /*0012*/ 	.short	0x0000
        /*0014*/ 	.byte	0x00, 0xf0, 0x01, 0x20


	//----- nvinfo : EIATTR_AT_ENTRY_FRAGMENTS
	.align		4
.L_33:
        /*0018*/ 	.byte	0x04, 0x4f
        /*001a*/ 	.short	(.L_35 - .L_34)


	//   ....[0]....
.L_34:
        /*001c*/ 	.word	0x00000007


	//----- nvinfo : EIATTR_RESERVED_SMEM_USED
	.align		4
.L_35:
        /*0020*/ 	.byte	0x01, 0x41
	.zero		2


	//----- nvinfo : EIATTR_SPARSE_MMA_MASK
	.align		4
        /*0024*/ 	.byte	0x03, 0x50
        /*0026*/ 	.short	0x0000


	//----- nvinfo : EIATTR_TCGEN05_2CTA_USED
	.align		4
        /*0028*/ 	.byte	0x01, 0x52
	.zero		2


	//----- nvinfo : EIATTR_MAXREG_COUNT
	.align		4
        /*002c*/ 	.byte	0x03, 0x1b
        /*002e*/ 	.short	0x00ff


	//----- nvinfo : EIATTR_NUM_BARRIERS
	.align		4
        /*0030*/ 	.byte	0x02, 0x4c
        /*0032*/ 	.byte	0x07
	.zero		1


	//----- nvinfo : EIATTR_EXTERNS
	.align		4
        /*0034*/ 	.byte	0x04, 0x0f
        /*0036*/ 	.short	(.L_37 - .L_36)


	//   ....[0]....
	.align		4
.L_36:
        /*0038*/ 	.word	index@(__assertfail)


	//----- nvinfo : EIATTR_MERCURY_ISA_VERSION
	.align		4
.L_37:
        /*003c*/ 	.byte	0x03, 0x5f
        /*003e*/ 	.short	0x0101


	//----- nvinfo : EIATTR_INT_WARP_WIDE_INSTR_OFFSETS
	.align		4
        /*0040*/ 	.byte	0x04, 0x31
        /*0042*/ 	.short	(.L_39 - .L_38)


	//   ....[0]....
.L_38:
        /*0044*/ 	.word	0x00000d50


	//   ....[1]....
        /*0048*/ 	.word	0x00000df0


	//   ....[2]....
        /*004c*/ 	.word	0x00002480


	//   ....[3]....
        /*0050*/ 	.word	0x00004340


	//   ....[4]....
        /*0054*/ 	.word	0x00004360


	//   ....[5]....
        /*0058*/ 	.word	0x00004390


	//   ....[6]....
        /*005c*/ 	.word	0x00004ca0


	//   ....[7]....
        /*0060*/ 	.word	0x00004cc0


	//   ....[8]....
        /*0064*/ 	.word	0x00004d90


	//   ....[9]....
        /*0068*/ 	.word	0x00004e70


	//   ....[10]....
        /*006c*/ 	.word	0x00004e90


	//   ....[11]....
        /*0070*/ 	.word	0x00004f50


	//   ....[12]....
        /*0074*/ 	.word	0x00005050


	//   ....[13]....
        /*0078*/ 	.word	0x00005070


	//   ....[14]....
        /*007c*/ 	.word	0x000051a0


	//   ....[15]....
        /*0080*/ 	.word	0x00005320


	//   ....[16]....
        /*0084*/ 	.word	0x00005330


	//   ....[17]....
        /*0088*/ 	.word	0x00005450


	//----- nvinfo : EIATTR_COOP_GROUP_MASK_REGIDS
	.align		4
.L_39:
        /*008c*/ 	.byte	0x04, 0x29
        /*008e*/ 	.short	(.L_41 - .L_40)


	//   ....[0]....
.L_40:
        /*0090*/ 	.word	0xffffffff


	//   ....[1]....
        /*0094*/ 	.word	0xffffffff


	//   ....[2]....
        /*0098*/ 	.word	0xffffffff


	//   ....[3]....
        /*009c*/ 	.word	0xffffffff


	//   ....[4]....
        /*00a0*/ 	.word	0xffffffff


	//   ....[5]....
        /*00a4*/ 	.word	0xffffffff


	//   ....[6]....
        /*00a8*/ 	.word	0xffffffff


	//   ....[7]....
        /*00ac*/ 	.word	0xffffffff


	//   ....[8]....
        /*00b0*/ 	.word	0xffffffff


	//   ....[9]....
        /*00b4*/ 	.word	0xffffffff


	//   ....[10]....
        /*00b8*/ 	.word	0xffffffff


	//   ....[11]....
        /*00bc*/ 	.word	0xffffffff


	//   ....[12]....
        /*00c0*/ 	.word	0xffffffff


	//   ....[13]....
        /*00c4*/ 	.word	0xffffffff


	//----- nvinfo : EIATTR_COOP_GROUP_INSTR_OFFSETS
	.align		4
.L_41:
        /*00c8*/ 	.byte	0x04, 0x28
        /*00ca*/ 	.short	(.L_43 - .L_42)


	//   ....[0]....
.L_42:
        /*00cc*/ 	.word	0x000000c0


	//   ....[1]....
        /*00d0*/ 	.word	0x00000500


	//   ....[2]....
        /*00d4*/ 	.word	0x000006c0


	//   ....[3]....
        /*00d8*/ 	.word	0x00000850


	//   ....[4]....
        /*00dc*/ 	.word	0x00000940


	//   ....[5]....
        /*00e0*/ 	.word	0x00000aa0


	//   ....[6]....
        /*00e4*/ 	.word	0x00000c30


	//   ....[7]....
        /*00e8*/ 	.word	0x00000e70


	//   ....[8]....
        /*00ec*/ 	.word	0x00002360


	//   ....[9]....
        /*00f0*/ 	.word	0x00003140


	//   ....[10]....
        /*00f4*/ 	.word	0x00003610


	//   ....[11]....
        /*00f8*/ 	.word	0x00003640


	//   ....[12]....
        /*00fc*/ 	.word	0x00004240


	//   ....[13]....
        /*0100*/ 	.word	0x00004450


	//----- nvinfo : EIATTR_VRC_CTA_INIT_COUNT
	.align		4
.L_43:
        /*0104*/ 	.byte	0x02, 0x4a
        /*0106*/ 	.byte	0x80
	.zero		1


	//----- nvinfo : EIATTR_SYSCALL_OFFSETS
	.align		4
        /*0108*/ 	.byte	0x04, 0x46
        /*010a*/ 	.short	(.L_45 - .L_44)


	//   ....[0]....
.L_44:
        /*010c*/ 	.word	0x00005f90


	//   ....[1]....
        /*0110*/ 	.word	0x00006080


	//   ....[2]....
        /*0114*/ 	.word	0x00006780


	//   ....[3]....
        /*0118*/ 	.word	0x000070a0


	//   ....[4]....
        /*011c*/ 	.word	0x00007960


	//   ....[5]....
        /*0120*/ 	.word	0x00008220


	//----- nvinfo : EIATTR_MBARRIER_INSTR_OFFSETS
	.align		4
.L_45:
        /*0124*/ 	.byte	0x04, 0x39
        /*0126*/ 	.short	(.L_47 - .L_46)


	//   ....[0]....
.L_46:
        /*0128*/ 	.word	0x00000630
        /*012c*/ 	.word	0x000000ff
        /*0130*/ 	.word	0x00000000
        /*0134*/ 	.short	0x0100
        /*0136*/ 	.byte	0x07
	.zero		1


	//   ....[1]....
        /*0138*/ 	.word	0x00000640
        /*013c*/ 	.word	0x000000ff
        /*0140*/ 	.word	0x00000020
        /*0144*/ 	.short	0x0100
        /*0146*/ 	.byte	0x07
	.zero		1


	//   ....[2]....
        /*0148*/ 	.word	0x00000650
        /*014c*/ 	.word	0x000000ff
        /*0150*/ 	.word	0x00000008
        /*0154*/ 	.short	0x0100
        /*0156*/ 	.byte	0x07
	.zero		1


	//   ....[3]....
        /*0158*/ 	.word	0x00000660
        /*015c*/ 	.word	0x000000ff
        /*0160*/ 	.word	0x00000028
        /*0164*/ 	.short	0x0100
        /*0166*/ 	.byte	0x07
	.zero		1


	//   ....[4]....
        /*0168*/ 	.word	0x00000670
        /*016c*/ 	.word	0x000000ff
        /*0170*/ 	.word	0x00000010
        /*0174*/ 	.short	0x0100
        /*0176*/ 	.byte	0x07
	.zero		1


	//   ....[5]....
        /*0178*/ 	.word	0x00000680
        /*017c*/ 	.word	0x000000ff
        /*0180*/ 	.word	0x00000030
        /*0184*/ 	.short	0x0100
        /*0186*/ 	.byte	0x07
	.zero		1


	//   ....[6]....
        /*0188*/ 	.word	0x00000690
        /*018c*/ 	.word	0x000000ff
        /*0190*/ 	.word	0x00000018
        /*0194*/ 	.short	0x0100
        /*0196*/ 	.byte	0x07
	.zero		1


	//   ....[7]....
        /*0198*/ 	.word	0x000006a0
        /*019c*/ 	.word	0x000000ff
        /*01a0*/ 	.word	0x00000038
        /*01a4*/ 	.short	0x0100
        /*01a6*/ 	.byte	0x07
	.zero		1


	//   ....[8]....
        /*01a8*/ 	.word	0x000007c0
        /*01ac*/ 	.word	0x000000ff
        /*01b0*/ 	.word	0x00000040
        /*01b4*/ 	.short	0x0100
        /*01b6*/ 	.byte	0x07
	.zero		1


	//   ....[9]....
        /*01b8*/ 	.word	0x000007d0
        /*01bc*/ 	.word	0x000000ff
        /*01c0*/ 	.word	0x00000060
        /*01c4*/ 	.short	0x0100
        /*01c6*/ 	.byte	0x07
	.zero		1


	//   ....[10]....
        /*01c8*/ 	.word	0x000007e0
        /*01cc*/ 	.word	0x000000ff
        /*01d0*/ 	.word	0x00000048
        /*01d4*/ 	.short	0x0100
        /*01d6*/ 	.byte	0x07
	.zero		1


	//   ....[11]....
        /*01d8*/ 	.word	0x000007f0
        /*01dc*/ 	.word	0x000000ff
        /*01e0*/ 	.word	0x00000068
        /*01e4*/ 	.short	0x0100
        /*01e6*/ 	.byte	0x07
	.zero		1


	//   ....[12]....
        /*01e8*/ 	.word	0x00000800
        /*01ec*/ 	.word	0x000000ff
        /*01f0*/ 	.word	0x00000050
        /*01f4*/ 	.short	0x0100
        /*01f6*/ 	.byte	0x07
	.zero		1


	//   ....[13]....
        /*01f8*/ 	.word	0x00000810
        /*01fc*/ 	.word	0x000000ff
        /*0200*/ 	.word	0x00000070
        /*0204*/ 	.short	0x0100
        /*0206*/ 	.byte	0x07
	.zero		1


	//   ....[14]....
        /*0208*/ 	.word	0x00000820
        /*020c*/ 	.word	0x000000ff
        /*0210*/ 	.word	0x00000058
        /*0214*/ 	.short	0x0100
        /*0216*/ 	.byte	0x07
	.zero		1


	//   ....[15]....
        /*0218*/ 	.word	0x00000830
        /*021c*/ 	.word	0x000000ff
        /*0220*/ 	.word	0x00000078
        /*0224*/ 	.short	0x0100
        /*0226*/ 	.byte	0x07
	.zero		1


	//   ....[16]....
        /*0228*/ 	.word	0x00000910
        /*022c*/ 	.word	0x000000ff
        /*0230*/ 	.word	0x00000080
        /*0234*/ 	.short	0x0100
        /*0236*/ 	.byte	0x05
	.zero		1


	//   ....[17]....
        /*0238*/ 	.word	0x00000920
        /*023c*/ 	.word	0x000000ff
        /*0240*/ 	.word	0x00000088
        /*0244*/ 	.short	0x0100
        /*0246*/ 	.byte	0x05
	.zero		1


	//   ....[18]....
        /*0248*/ 	.word	0x00000a50
        /*024c*/ 	.word	0x000000ff
        /*0250*/ 	.word	0x00000090
        /*0254*/ 	.short	0x0100
        /*0256*/ 	.byte	0x05
	.zero		1


	//   ....[19]....
        /*0258*/ 	.word	0x00000a60
        /*025c*/ 	.word	0x000000ff
        /*0260*/ 	.word	0x000000a0
        /*0264*/ 	.short	0x0100
        /*0266*/ 	.byte	0x05
	.zero		1


	//   ....[20]....
        /*0268*/ 	.word	0x00000a70
        /*026c*/ 	.word	0x000000ff
        /*0270*/ 	.word	0x00000098
        /*0274*/ 	.short	0x0100
        /*0276*/ 	.byte	0x05
	.zero		1


	//   ....[21]....
        /*0278*/ 	.word	0x00000a80
        /*027c*/ 	.word	0x000000ff
        /*0280*/ 	.word	0x000000a8
        /*0284*/ 	.short	0x0100
        /*0286*/ 	.byte	0x05
	.zero		1


	//   ....[22]....
        /*0288*/ 	.word	0x00000ba0
        /*028c*/ 	.word	0x000000ff
        /*0290*/ 	.word	0x000000b0
        /*0294*/ 	.short	0x0100
        /*0296*/ 	.byte	0x07
	.zero		1


	//   ....[23]....
        /*0298*/ 	.word	0x00000bb0
        /*029c*/ 	.word	0x000000ff
        /*02a0*/ 	.word	0x000000d0
        /*02a4*/ 	.short	0x0100
        /*02a6*/ 	.byte	0x07
	.zero		1


	//   ....[24]....
        /*02a8*/ 	.word	0x00000bc0
        /*02ac*/ 	.word	0x000000ff
        /*02b0*/ 	.word	0x000000b8
        /*02b4*/ 	.short	0x0100
        /*02b6*/ 	.byte	0x07
	.zero		1


	//   ....[25]....
        /*02b8*/ 	.word	0x00000bd0
        /*02bc*/ 	.word	0x000000ff
        /*02c0*/ 	.word	0x000000d8
        /*02c4*/ 	.short	0x0100
        /*02c6*/ 	.byte	0x07
	.zero		1


	//   ....[26]....
        /*02c8*/ 	.word	0x00000be0
        /*02cc*/ 	.word	0x000000ff
        /*02d0*/ 	.word	0x000000c0
        /*02d4*/ 	.short	0x0100
        /*02d6*/ 	.byte	0x07
	.zero		1


	//   ....[27]....
        /*02d8*/ 	.word	0x00000bf0
        /*02dc*/ 	.word	0x000000ff
        /*02e0*/ 	.word	0x000000e0
        /*02e4*/ 	.short	0x0100
        /*02e6*/ 	.byte	0x07
	.zero		1


	//   ....[28]....
        /*02e8*/ 	.word	0x00000c00
        /*02ec*/ 	.word	0x000000ff
        /*02f0*/ 	.word	0x000000c8
        /*02f4*/ 	.short	0x0100
        /*02f6*/ 	.byte	0x07
	.zero		1


	//   ....[29]....
        /*02f8*/ 	.word	0x00000c10
        /*02fc*/ 	.word	0x000000ff
        /*0300*/ 	.word	0x000000e8
        /*0304*/ 	.short	0x0100
        /*0306*/ 	.byte	0x07
	.zero		1


	//   ....[30]....
        /*0308*/ 	.word	0x00000d00
        /*030c*/ 	.word	0x000000ff
        /*0310*/ 	.word	0x000000f0
        /*0314*/ 	.short	0x0100
        /*0316*/ 	.byte	0x05
	.zero		1


	//   ....[31]....
        /*0318*/ 	.word	0x00000d10
        /*031c*/ 	.word	0x000000ff
        /*0320*/ 	.word	0x00000100
        /*0324*/ 	.short	0x0100
        /*0326*/ 	.byte	0x05
	.zero		1


	//   ....[32]....
        /*0328*/ 	.word	0x00000d20
        /*032c*/ 	.word	0x000000ff
        /*0330*/ 	.word	0x000000f8
        /*0334*/ 	.short	0x0100
        /*0336*/ 	.byte	0x05
	.zero		1


	//   ....[33]....
        /*0338*/ 	.word	0x00000d30
        /*033c*/ 	.word	0x000000ff
        /*0340*/ 	.word	0x00000108
        /*0344*/ 	.short	0x0100
        /*0346*/ 	.byte	0x05
	.zero		1


	//   ....[34]....
        /*0348*/ 	.word	0x00000e30
        /*034c*/ 	.word	0x000000ff
        /*0350*/ 	.word	0x00000110
        /*0354*/ 	.short	0x0100
        /*0356*/ 	.byte	0x04
	.zero		1


	//   ....[35]....
        /*0358*/ 	.word	0x00001a60
        /*035c*/ 	.word	0x00000003
        /*0360*/ 	.word	0x00000100
        /*0364*/ 	.short	0x010a
        /*0366*/ 	.byte	0xff
	.zero		1


	//   ....[36]....
        /*0368*/ 	.word	0x00001a90
        /*036c*/ 	.word	0x00000003
        /*0370*/ 	.word	0x000000f0
        /*0374*/ 	.short	0x0101
        /*0376*/ 	.byte	0xff
	.zero		1


	//   ....[37]....
        /*0378*/ 	.word	0x00001b90
        /*037c*/ 	.word	0x000000ff
        /*0380*/ 	.word	0x00000020
        /*0384*/ 	.short	0x010a
        /*0386*/ 	.byte	0x08
	.zero		1


	//   ....[38]....
        /*0388*/ 	.word	0x00001c60
        /*038c*/ 	.word	0x000000ff
        /*0390*/ 	.word	0x00000020
        /*0394*/ 	.short	0x010a
        /*0396*/ 	.byte	0x21
	.zero		1


	//   ....[39]....
        /*0398*/ 	.word	0x00001e10
        /*039c*/ 	.word	0x000000ff
        /*03a0*/ 	.word	0x00000020
        /*03a4*/ 	.short	0x010a
        /*03a6*/ 	.byte	0x08
	.zero		1


	//   ....[40]....
        /*03a8*/ 	.word	0x00001f60
        /*03ac*/ 	.word	0x000000ff
        /*03b0*/ 	.word	0x00000088
        /*03b4*/ 	.short	0x0101
        /*03b6*/ 	.byte	0x06
	.zero		1


	//   ....[41]....
        /*03b8*/ 	.word	0x00001f80
        /*03bc*/ 	.word	0x000000ff
        /*03c0*/ 	.word	0x00000020
        /*03c4*/ 	.short	0x010a
        /*03c6*/ 	.byte	0x08
	.zero		1


	//   ....[42]....
        /*03c8*/ 	.word	0x00002000
        /*03cc*/ 	.word	0x000000ff
        /*03d0*/ 	.word	0x00000020
        /*03d4*/ 	.short	0x010a
        /*03d6*/ 	.byte	0x21
	.zero		1


	//   ....[43]....
        /*03d8*/ 	.word	0x00002140
        /*03dc*/ 	.word	0x000000ff
        /*03e0*/ 	.word	0x00000020
        /*03e4*/ 	.short	0x010a
        /*03e6*/ 	.byte	0x08
	.zero		1


	//   ....[44]....
        /*03e8*/ 	.word	0x00002390
        /*03ec*/ 	.word	0x00000002
        /*03f0*/ 	.word	0x00000090
        /*03f4*/ 	.short	0x010a
        /*03f6*/ 	.byte	0xff
	.zero		1


	//   ....[45]....
        /*03f8*/ 	.word	0x00002450
        /*03fc*/ 	.word	0x00000002
        /*0400*/ 	.word	0x00000000
        /*0404*/ 	.short	0x0101
        /*0406*/ 	.byte	0xff
	.zero		1


	//   ....[46]....
        /*0408*/ 	.word	0x000029b0
        /*040c*/ 	.word	0x000000ff
        /*0410*/ 	.word	0x00000000
        /*0414*/ 	.short	0x010a
        /*0416*/ 	.byte	0x04
	.zero		1


	//   ....[47]....
        /*0418*/ 	.word	0x00002a40
        /*041c*/ 	.word	0x000000ff
        /*0420*/ 	.word	0x00000000
        /*0424*/ 	.short	0x010a
        /*0426*/ 	.byte	0x04
	.zero		1


	//   ....[48]....
        /*0428*/ 	.word	0x00002ad0
        /*042c*/ 	.word	0x000000ff
        /*0430*/ 	.word	0x00000000
        /*0434*/ 	.short	0x010a
        /*0436*/ 	.byte	0x04
	.zero		1


	//   ....[49]....
        /*0438*/ 	.word	0x00002b70
        /*043c*/ 	.word	0x00000000
        /*0440*/ 	.word	0x00000000
        /*0444*/ 	.short	0x010a
        /*0446*/ 	.byte	0xff
	.zero		1


	//   ....[50]....
        /*0448*/ 	.word	0x00002ca0
        /*044c*/ 	.word	0x00000000
        /*0450*/ 	.word	0x000000f0
        /*0454*/ 	.short	0x010a
        /*0456*/ 	.byte	0xff
	.zero		1


	//   ....[51]....
        /*0458*/ 	.word	0x00002d10
        /*045c*/ 	.word	0x00000004
        /*0460*/ 	.word	0x00000000
        /*0464*/ 	.short	0x0101
        /*0466*/ 	.byte	0xff
	.zero		1


	//   ....[52]....
        /*0468*/ 	.word	0x00002d30
        /*046c*/ 	.word	0x000000ff
        /*0470*/ 	.word	0x000000a0
        /*0474*/ 	.short	0x010a
        /*0476*/ 	.byte	0x05
	.zero		1


	//   ....[53]....
        /*0478*/ 	.word	0x00002e50
        /*047c*/ 	.word	0x00000000
        /*0480*/ 	.word	0x00000090
        /*0484*/ 	.short	0x010a
        /*0486*/ 	.byte	0xff
	.zero		1


	//   ....[54]....
        /*0488*/ 	.word	0x00002f50
        /*048c*/ 	.word	0x00000000
        /*0490*/ 	.word	0x00000000
        /*0494*/ 	.short	0x0101
        /*0496*/ 	.byte	0xff
	.zero		1


	//   ....[55]....
        /*0498*/ 	.word	0x00002fe0
        /*049c*/ 	.word	0x000000ff
        /*04a0*/ 	.word	0x000000a0
        /*04a4*/ 	.short	0x0106
        /*04a6*/ 	.byte	0x05
	.zero		1


	//   ....[56]....
        /*04a8*/ 	.word	0x00003000
        /*04ac*/ 	.word	0x000000ff
        /*04b0*/ 	.word	0x000000a0
        /*04b4*/ 	.short	0x010a
        /*04b6*/ 	.byte	0x05
	.zero		1


	//   ....[57]....
        /*04b8*/ 	.word	0x00003090
        /*04bc*/ 	.word	0x000000ff
        /*04c0*/ 	.word	0x000000a0
        /*04c4*/ 	.short	0x0106
        /*04c6*/ 	.byte	0x04
	.zero		1


	//   ....[58]....
        /*04c8*/ 	.word	0x000030d0
        /*04cc*/ 	.word	0x00000000
        /*04d0*/ 	.word	0x000000a0
        /*04d4*/ 	.short	0x010a
        /*04d6*/ 	.byte	0xff
	.zero		1


	//   ....[59]....
        /*04d8*/ 	.word	0x00003310
        /*04dc*/ 	.word	0x000000ff
        /*04e0*/ 	.word	0x00000008
        /*04e4*/ 	.short	0x010a
        /*04e6*/ 	.byte	0x04
	.zero		1


	//   ....[60]....
        /*04e8*/ 	.word	0x00003330
        /*04ec*/ 	.word	0x000000ff
        /*04f0*/ 	.word	0x00000008
        /*04f4*/ 	.short	0x010a
        /*04f6*/ 	.byte	0x04
	.zero		1


	//   ....[61]....
        /*04f8*/ 	.word	0x000034c0
        /*04fc*/ 	.word	0x000000ff
        /*0500*/ 	.word	0x00000008
        /*0504*/ 	.short	0x010a
        /*0506*/ 	.byte	0x04
	.zero		1


	//   ....[62]....
        /*0508*/ 	.word	0x000034e0
        /*050c*/ 	.word	0x000000ff
        /*0510*/ 	.word	0x00000008
        /*0514*/ 	.short	0x010a
        /*0516*/ 	.byte	0x04
	.zero		1


	//   ....[63]....
        /*0518*/ 	.word	0x000035a0
        /*051c*/ 	.word	0x000000ff
        /*0520*/ 	.word	0x00000000
        /*0524*/ 	.short	0x0101
        /*0526*/ 	.byte	0x05
	.zero		1


	//   ....[64]....
        /*0528*/ 	.word	0x000038c0
        /*052c*/ 	.word	0x00000000
        /*0530*/ 	.word	0x00000090
        /*0534*/ 	.short	0x010a
        /*0536*/ 	.byte	0xff
	.zero		1


	//   ....[65]....
        /*0538*/ 	.word	0x00003980
        /*053c*/ 	.word	0x00000000
        /*0540*/ 	.word	0x00000000
        /*0544*/ 	.short	0x0101
        /*0546*/ 	.byte	0xff
	.zero		1


	//   ....[66]....
        /*0548*/ 	.word	0x00003a40
        /*054c*/ 	.word	0x000000ff
        /*0550*/ 	.word	0x00000000
        /*0554*/ 	.short	0x010a
        /*0556*/ 	.byte	0x06
	.zero		1


	//   ....[67]....
        /*0558*/ 	.word	0x00003a50
        /*055c*/ 	.word	0x000000ff
        /*0560*/ 	.word	0x000000d0
        /*0564*/ 	.short	0x010a
        /*0566*/ 	.byte	0x07
	.zero		1


	//   ....[68]....
        /*0568*/ 	.word	0x00003b00
        /*056c*/ 	.word	0x000000ff
        /*0570*/ 	.word	0x00000000
        /*0574*/ 	.short	0x010a
        /*0576*/ 	.byte	0x06
	.zero		1


	//   ....[69]....
        /*0578*/ 	.word	0x00003c30
        /*057c*/ 	.word	0x000000ff
        /*0580*/ 	.word	0x00000000
        /*0584*/ 	.short	0x010a
        /*0586*/ 	.byte	0x1e
	.zero		1


	//   ....[70]....
        /*0588*/ 	.word	0x00003f30
        /*058c*/ 	.word	0x000000ff
        /*0590*/ 	.word	0x00000000
        /*0594*/ 	.short	0x010a
        /*0596*/ 	.byte	0x07
	.zero		1


	//   ....[71]....
        /*0598*/ 	.word	0x00003fc0
        /*059c*/ 	.word	0x000000ff
        /*05a0*/ 	.word	0x00000000
        /*05a4*/ 	.short	0x010a
        /*05a6*/ 	.byte	0x07
	.zero		1


	//   ....[72]....
        /*05a8*/ 	.word	0x00004050
        /*05ac*/ 	.word	0x000000ff
        /*05b0*/ 	.word	0x00000000
        /*05b4*/ 	.short	0x010a
        /*05b6*/ 	.byte	0x07
	.zero		1


	//   ....[73]....
        /*05b8*/ 	.word	0x000040f0
        /*05bc*/ 	.word	0x00000000
        /*05c0*/ 	.word	0x00000000
        /*05c4*/ 	.short	0x010a
        /*05c6*/ 	.byte	0xff
	.zero		1


	//   ....[74]....
        /*05c8*/ 	.word	0x00004130
        /*05cc*/ 	.word	0x00000000
        /*05d0*/ 	.word	0x00000000
        /*05d4*/ 	.short	0x010a
        /*05d6*/ 	.byte	0xff
	.zero		1


	//   ....[75]....
        /*05d8*/ 	.word	0x000041a0
        /*05dc*/ 	.word	0x000000ff
        /*05e0*/ 	.word	0x00000000
        /*05e4*/ 	.short	0x0101
        /*05e6*/ 	.byte	0x06
	.zero		1


	//   ....[76]....
        /*05e8*/ 	.word	0x000041e0
        /*05ec*/ 	.word	0x000000ff
        /*05f0*/ 	.word	0x00000110
        /*05f4*/ 	.short	0x010a
        /*05f6*/ 	.byte	0x05
	.zero		1


	//   ....[77]....
        /*05f8*/ 	.word	0x00004230
        /*05fc*/ 	.word	0x000000ff
        /*0600*/ 	.word	0x00000000
        /*0604*/ 	.short	0x0101
        /*0606*/ 	.byte	0x06
	.zero		1


	//   ....[78]....
        /*0608*/ 	.word	0x00004640
        /*060c*/ 	.word	0x00000000
        /*0610*/ 	.word	0x00000090
        /*0614*/ 	.short	0x010a
        /*0616*/ 	.byte	0xff
	.zero		1


	//   ....[79]....
        /*0618*/ 	.word	0x00004700
        /*061c*/ 	.word	0x00000000
        /*0620*/ 	.word	0x00000000
        /*0624*/ 	.short	0x0101
        /*0626*/ 	.byte	0xff
	.zero		1


	//   ....[80]....
        /*0628*/ 	.word	0x00004a20
        /*062c*/ 	.word	0x000000ff
        /*0630*/ 	.word	0x00000088
        /*0634*/ 	.short	0x010a
        /*0636*/ 	.byte	0x04
	.zero		1


	//   ....[81]....
        /*0638*/ 	.word	0x00004c20
        /*063c*/ 	.word	0x000000ff
        /*0640*/ 	.word	0x00000060
        /*0644*/ 	.short	0x010a
        /*0646*/ 	.byte	0x04
	.zero		1


	//   ....[82]....
        /*0648*/ 	.word	0x00004e10
        /*064c*/ 	.word	0x000000ff
        /*0650*/ 	.word	0x00000040
        /*0654*/ 	.short	0x010b
        /*0656*/ 	.byte	0x04
	.zero		1


	//   ....[83]....
        /*0658*/ 	.word	0x00004e20
        /*065c*/ 	.word	0x000000ff
        /*0660*/ 	.word	0x00000000
        /*0664*/ 	.short	0x0101
        /*0666*/ 	.byte	0x07
	.zero		1


	//   ....[84]....
        /*0668*/ 	.word	0x00004e40
        /*066c*/ 	.word	0x000000ff
        /*0670*/ 	.word	0x00000068
        /*0674*/ 	.short	0x010a
        /*0676*/ 	.byte	0x04
	.zero		1


	//   ....[85]....
        /*0678*/ 	.word	0x00004ff0
        /*067c*/ 	.word	0x000000ff
        /*0680*/ 	.word	0x00000048
        /*0684*/ 	.short	0x010b
        /*0686*/ 	.byte	0x04
	.zero		1


	//   ....[86]....
        /*0688*/ 	.word	0x00005000
        /*068c*/ 	.word	0x000000ff
        /*0690*/ 	.word	0x00000000
        /*0694*/ 	.short	0x0101
        /*0696*/ 	.byte	0x07
	.zero		1


	//   ....[87]....
        /*0698*/ 	.word	0x00005010
        /*069c*/ 	.word	0x000000ff
        /*06a0*/ 	.word	0x00000070
        /*06a4*/ 	.short	0x010a
        /*06a6*/ 	.byte	0x04
	.zero		1


	//   ....[88]....
        /*06a8*/ 	.word	0x00005240
        /*06ac*/ 	.word	0x000000ff
        /*06b0*/ 	.word	0x00000050
        /*06b4*/ 	.short	0x010b
        /*06b6*/ 	.byte	0x04
	.zero		1


	//   ....[89]....
        /*06b8*/ 	.word	0x000052b0
        /*06bc*/ 	.word	0x000000ff
        /*06c0*/ 	.word	0x00000000
        /*06c4*/ 	.short	0x0101
        /*06c6*/ 	.byte	0x07
	.zero		1


	//   ....[90]....
        /*06c8*/ 	.word	0x000052f0
        /*06cc*/ 	.word	0x000000ff
        /*06d0*/ 	.word	0x00000078
        /*06d4*/ 	.short	0x010a
        /*06d6*/ 	.byte	0x04
	.zero		1


	//   ....[91]....
        /*06d8*/ 	.word	0x00005520
        /*06dc*/ 	.word	0x000000ff
        /*06e0*/ 	.word	0x00000058
        /*06e4*/ 	.short	0x010b
        /*06e6*/ 	.byte	0x04
	.zero		1


	//   ....[92]....
        /*06e8*/ 	.word	0x00005540
        /*06ec*/ 	.word	0x000000ff
        /*06f0*/ 	.word	0x00000000
        /*06f4*/ 	.short	0x0101
        /*06f6*/ 	.byte	0x05
	.zero		1


	//   ....[93]....
        /*06f8*/ 	.word	0x00005570
        /*06fc*/ 	.word	0x000000ff
        /*0700*/ 	.word	0x00000060
        /*0704*/ 	.short	0x010a
        /*0706*/ 	.byte	0x04
	.zero		1


	//   ....[94]....
        /*0708*/ 	.word	0x00005590
        /*070c*/ 	.word	0x000000ff
        /*0710*/ 	.word	0x00000068
        /*0714*/ 	.short	0x010a
        /*0716*/ 	.byte	0x04
	.zero		1


	//   ....[95]....
        /*0718*/ 	.word	0x000055b0
        /*071c*/ 	.word	0x000000ff
        /*0720*/ 	.word	0x00000070
        /*0724*/ 	.short	0x010a
        /*0726*/ 	.byte	0x04
	.zero		1


	//   ....[96]....
        /*0728*/ 	.word	0x000055f0
        /*072c*/ 	.word	0x00000000
        /*0730*/ 	.word	0x00000078
        /*0734*/ 	.short	0x010a
        /*0736*/ 	.byte	0xff
	.zero		1


	//   ....[97]....
        /*0738*/ 	.word	0x00005950
        /*073c*/ 	.word	0x00000000
        /*0740*/ 	.word	0x00000090
        /*0744*/ 	.short	0x010a
        /*0746*/ 	.byte	0xff
	.zero		1


	//   ....[98]....
        /*0748*/ 	.word	0x00005a60
        /*074c*/ 	.word	0x00000000
        /*0750*/ 	.word	0x00000000
        /*0754*/ 	.short	0x0101
        /*0756*/ 	.byte	0xff
	.zero		1


	//   ....[99]....
        /*0758*/ 	.word	0x00006460
        /*075c*/ 	.word	0x000000ff
        /*0760*/ 	.word	0x00000040
        /*0764*/ 	.short	0x010a
        /*0766*/ 	.byte	0x2c
	.zero		1


	//   ....[100]....
        /*0768*/ 	.word	0x00006480
        /*076c*/ 	.word	0x0000004e
        /*0770*/ 	.word	0x000000b0
        /*0774*/ 	.short	0x010a
        /*0776*/ 	.byte	0xff
	.zero		1


	//   ....[101]....
        /*0778*/ 	.word	0x00006590
        /*077c*/ 	.word	0x000000ff
        /*0780*/ 	.word	0x00000040
        /*0784*/ 	.short	0x010a
        /*0786*/ 	.byte	0x2c
	.zero		1


	//   ....[102]....
        /*0788*/ 	.word	0x00006660
        /*078c*/ 	.word	0x0000004e
        /*0790*/ 	.word	0x000000b0
        /*0794*/ 	.short	0x010a
        /*0796*/ 	.byte	0xff
	.zero		1


	//   ....[103]....
        /*0798*/ 	.word	0x00006e10
        /*079c*/ 	.word	0x00000000
        /*07a0*/ 	.word	0x00000000
        /*07a4*/ 	.short	0x0101
        /*07a6*/ 	.byte	0xff
	.zero		1


	//   ....[104]....
        /*07a8*/ 	.word	0x00006e20
        /*07ac*/ 	.word	0x00000003
        /*07b0*/ 	.word	0x00000040
        /*07b4*/ 	.short	0x010a
        /*07b6*/ 	.byte	0xff
	.zero		1


	//   ....[105]....
        /*07b8*/ 	.word	0x00006ee0
        /*07bc*/ 	.word	0x00000003
        /*07c0*/ 	.word	0x00000040
        /*07c4*/ 	.short	0x010a
        /*07c6*/ 	.byte	0xff
	.zero		1


	//   ....[106]....
        /*07c8*/ 	.word	0x000076d0
        /*07cc*/ 	.word	0x00000056
        /*07d0*/ 	.word	0x00000000
        /*07d4*/ 	.short	0x0101
        /*07d6*/ 	.byte	0xff
	.zero		1


	//   ....[107]....
        /*07d8*/ 	.word	0x000076f0
        /*07dc*/ 	.word	0x00000057
        /*07e0*/ 	.word	0x00000040
        /*07e4*/ 	.short	0x010a
        /*07e6*/ 	.byte	0xff
	.zero		1


	//   ....[108]....
        /*07e8*/ 	.word	0x000077a0
        /*07ec*/ 	.word	0x00000057
        /*07f0*/ 	.word	0x00000040
        /*07f4*/ 	.short	0x010a
        /*07f6*/ 	.byte	0xff
	.zero		1


	//   ....[109]....
        /*07f8*/ 	.word	0x00007f90
        /*07fc*/ 	.word	0x00000056
        /*0800*/ 	.word	0x00000000
        /*0804*/ 	.short	0x0101
        /*0806*/ 	.byte	0xff
	.zero		1


	//   ....[110]....
        /*0808*/ 	.word	0x00007fb0
        /*080c*/ 	.word	0x0000005c
        /*0810*/ 	.word	0x00000040
        /*0814*/ 	.short	0x010a
        /*0816*/ 	.byte	0xff
	.zero		1


	//   ....[111]....
        /*0818*/ 	.word	0x00008060
        /*081c*/ 	.word	0x0000005c
        /*0820*/ 	.word	0x00000040
        /*0824*/ 	.short	0x010a
        /*0826*/ 	.byte	0xff
	.zero		1


	//   ....[112]....
        /*0828*/ 	.word	0x00008310
        /*082c*/ 	.word	0x0000004e
        /*0830*/ 	.word	0x00000000
        /*0834*/ 	.short	0x0101
        /*0836*/ 	.byte	0xff
	.zero		1


	//   ....[113]....
        /*0838*/ 	.word	0x000088a0
        /*083c*/ 	.word	0x00000002
        /*0840*/ 	.word	0x00000000
        /*0844*/ 	.short	0x0101
        /*0846*/ 	.byte	0xff
	.zero		1


	//   ....[114]....
        /*0848*/ 	.word	0x00008b30
        /*084c*/ 	.word	0x000000ff
        /*0850*/ 	.word	0x00000000
        /*0854*/ 	.short	0x0101
        /*0856*/ 	.byte	0x04
	.zero		1


	//   ....[115]....
        /*0858*/ 	.word	0x00008b50
        /*085c*/ 	.word	0x00000003
        /*0860*/ 	.word	0x00000100
        /*0864*/ 	.short	0x010a
        /*0866*/ 	.byte	0xff
	.zero		1


	//   ....[116]....
        /*0868*/ 	.word	0x00008bb0
        /*086c*/ 	.word	0x00000002
        /*0870*/ 	.word	0x00000020
        /*0874*/ 	.short	0x010a
        /*0876*/ 	.byte	0xff
	.zero		1


	//   ....[117]....
        /*0878*/ 	.word	0x00008c10
        /*087c*/ 	.word	0x00000002
        /*0880*/ 	.word	0x00000020
        /*0884*/ 	.short	0x010a
        /*0886*/ 	.byte	0xff
	.zero		1


	//   ....[118]....
        /*0888*/ 	.word	0x00008c60
        /*088c*/ 	.word	0x00000002
        /*0890*/ 	.word	0x00000090
        /*0894*/ 	.short	0x010a
        /*0896*/ 	.byte	0xff
	.zero		1


	//   ....[119]....
        /*0898*/ 	.word	0x00008cc0
        /*089c*/ 	.word	0x00000000
        /*08a0*/ 	.word	0x00000000
        /*08a4*/ 	.short	0x010a
        /*08a6*/ 	.byte	0xff
	.zero		1


	//   ....[120]....
        /*08a8*/ 	.word	0x00008d20
        /*08ac*/ 	.word	0x00000000
        /*08b0*/ 	.word	0x00000000
        /*08b4*/ 	.short	0x010a
        /*08b6*/ 	.byte	0xff
	.zero		1


	//   ....[121]....
        /*08b8*/ 	.word	0x00008d80
        /*08bc*/ 	.word	0x00000000
        /*08c0*/ 	.word	0x00000000
        /*08c4*/ 	.short	0x010a
        /*08c6*/ 	.byte	0xff
	.zero		1


	//   ....[122]....
        /*08c8*/ 	.word	0x00008dd0
        /*08cc*/ 	.word	0x00000000
        /*08d0*/ 	.word	0x000000f0
        /*08d4*/ 	.short	0x010a
        /*08d6*/ 	.byte	0xff
	.zero		1


	//   ....[123]....
        /*08d8*/ 	.word	0x00008e30
        /*08dc*/ 	.word	0x00000000
        /*08e0*/ 	.word	0x000000a0
        /*08e4*/ 	.short	0x010a
        /*08e6*/ 	.byte	0xff
	.zero		1


	//   ....[124]....
        /*08e8*/ 	.word	0x00008e80
        /*08ec*/ 	.word	0x00000000
        /*08f0*/ 	.word	0x00000090
        /*08f4*/ 	.short	0x010a
        /*08f6*/ 	.byte	0xff
	.zero		1


	//   ....[125]....
        /*08f8*/ 	.word	0x00008ee0
        /*08fc*/ 	.word	0x00000000
        /*0900*/ 	.word	0x000000a0
        /*0904*/ 	.short	0x010a
        /*0906*/ 	.byte	0xff
	.zero		1


	//   ....[126]....
        /*0908*/ 	.word	0x00008f40
        /*090c*/ 	.word	0x00000004
        /*0910*/ 	.word	0x00000008
        /*0914*/ 	.short	0x010a
        /*0916*/ 	.byte	0xff
	.zero		1


	//   ....[127]....
        /*0918*/ 	.word	0x00009020
        /*091c*/ 	.word	0x00000002
        /*0920*/ 	.word	0x00000008
        /*0924*/ 	.short	0x010a
        /*0926*/ 	.byte	0xff
	.zero		1


	//   ....[128]....
        /*0928*/ 	.word	0x00009070
        /*092c*/ 	.word	0x00000000
        /*0930*/ 	.word	0x00000090
        /*0934*/ 	.short	0x010a
        /*0936*/ 	.byte	0xff
	.zero		1


	//   ....[129]....
        /*0938*/ 	.word	0x000090d0
        /*093c*/ 	.word	0x00000000
        /*0940*/ 	.word	0x000000d0
        /*0944*/ 	.short	0x010a
        /*0946*/ 	.byte	0xff
	.zero		1


	//   ....[130]....
        /*0948*/ 	.word	0x00009130
        /*094c*/ 	.word	0x00000000
        /*0950*/ 	.word	0x00000000
        /*0954*/ 	.short	0x010a
        /*0956*/ 	.byte	0xff
	.zero		1


	//   ....[131]....
        /*0958*/ 	.word	0x00009190
        /*095c*/ 	.word	0x00000000
        /*0960*/ 	.word	0x00000000
        /*0964*/ 	.short	0x010a
        /*0966*/ 	.byte	0xff
	.zero		1


	//   ....[132]....
        /*0968*/ 	.word	0x000091f0
        /*096c*/ 	.word	0x00000000
        /*0970*/ 	.word	0x00000000
        /*0974*/ 	.short	0x010a
        /*0976*/ 	.byte	0xff
	.zero		1


	//   ....[133]....
        /*0978*/ 	.word	0x00009250
        /*097c*/ 	.word	0x00000000
        /*0980*/ 	.word	0x00000000
        /*0984*/ 	.short	0x010a
        /*0986*/ 	.byte	0xff
	.zero		1


	//   ....[134]....
        /*0988*/ 	.word	0x000092b0
        /*098c*/ 	.word	0x00000000
        /*0990*/ 	.word	0x00000110
        /*0994*/ 	.short	0x010a
        /*0996*/ 	.byte	0xff
	.zero		1


	//   ....[135]....
        /*0998*/ 	.word	0x00009300
        /*099c*/ 	.word	0x00000000
        /*09a0*/ 	.word	0x00000090
        /*09a4*/ 	.short	0x010a
        /*09a6*/ 	.byte	0xff
	.zero		1


	//   ....[136]....
        /*09a8*/ 	.word	0x00009360
        /*09ac*/ 	.word	0x00000000
        /*09b0*/ 	.word	0x00000088
        /*09b4*/ 	.short	0x010a
        /*09b6*/ 	.byte	0xff
	.zero		1


	//   ....[137]....
        /*09b8*/ 	.word	0x000093c0
        /*09bc*/ 	.word	0x00000003
        /*09c0*/ 	.word	0x00000060
        /*09c4*/ 	.short	0x010a
        /*09c6*/ 	.byte	0xff
	.zero		1


	//   ....[138]....
        /*09c8*/ 	.word	0x00009420
        /*09cc*/ 	.word	0x00000003
        /*09d0*/ 	.word	0x00000068
        /*09d4*/ 	.short	0x010a
        /*09d6*/ 	.byte	0xff
	.zero		1


	//   ....[139]....
        /*09d8*/ 	.word	0x00009480
        /*09dc*/ 	.word	0x00000003
        /*09e0*/ 	.word	0x00000070
        /*09e4*/ 	.short	0x010a
        /*09e6*/ 	.byte	0xff
	.zero		1


	//   ....[140]....
        /*09e8*/ 	.word	0x000094e0
        /*09ec*/ 	.word	0x00000003
        /*09f0*/ 	.word	0x00000078
        /*09f4*/ 	.short	0x010a
        /*09f6*/ 	.byte	0xff
	.zero		1


	//   ....[141]....
        /*09f8*/ 	.word	0x00009540
        /*09fc*/ 	.word	0x00000000
        /*0a00*/ 	.word	0x00000060
        /*0a04*/ 	.short	0x010a
        /*0a06*/ 	.byte	0xff
	.zero		1


	//   ....[142]....
        /*0a08*/ 	.word	0x000095a0
        /*0a0c*/ 	.word	0x00000000
        /*0a10*/ 	.word	0x00000068
        /*0a14*/ 	.short	0x010a
        /*0a16*/ 	.byte	0xff
	.zero		1


	//   ....[143]....
        /*0a18*/ 	.word	0x00009600
        /*0a1c*/ 	.word	0x00000000
        /*0a20*/ 	.word	0x00000070
        /*0a24*/ 	.short	0x010a
        /*0a26*/ 	.byte	0xff
	.zero		1


	//   ....[144]....
        /*0a28*/ 	.word	0x00009650
        /*0a2c*/ 	.word	0x00000000
        /*0a30*/ 	.word	0x00000090
        /*0a34*/ 	.short	0x010a
        /*0a36*/ 	.byte	0xff
	.zero		1


	//   ....[145]....
        /*0a38*/ 	.word	0x000096b0
        /*0a3c*/ 	.word	0x00000000
        /*0a40*/ 	.word	0x00000040
        /*0a44*/ 	.short	0x010a
        /*0a46*/ 	.byte	0xff
	.zero		1


	//   ....[146]....
        /*0a48*/ 	.word	0x00009700
        /*0a4c*/ 	.word	0x0000004e
        /*0a50*/ 	.word	0x000000b0
        /*0a54*/ 	.short	0x010a
        /*0a56*/ 	.byte	0xff
	.zero		1


	//   ....[147]....
        /*0a58*/ 	.word	0x00009750
        /*0a5c*/ 	.word	0x00000003
        /*0a60*/ 	.word	0x00000040
        /*0a64*/ 	.short	0x010a
        /*0a66*/ 	.byte	0xff
	.zero		1


	//   ....[148]....
        /*0a68*/ 	.word	0x000097a0
        /*0a6c*/ 	.word	0x00000057
        /*0a70*/ 	.word	0x00000040
        /*0a74*/ 	.short	0x010a
        /*0a76*/ 	.byte	0xff
	.zero		1


	//   ....[149]....
        /*0a78*/ 	.word	0x000097f0
        /*0a7c*/ 	.word	0x0000005c
        /*0a80*/ 	.word	0x00000040
        /*0a84*/ 	.short	0x010a
        /*0a86*/ 	.byte	0xff
	.zero		1


	//----- nvinfo : EIATTR_NUM_MBARRIERS
	.align		4
.L_47:
        /*0a88*/ 	.byte	0x03, 0x38
        /*0a8a*/ 	.short	0x0023


	//----- nvinfo : EIATTR_EXIT_INSTR_OFFSETS
	.align		4
        /*0a8c*/ 	.byte	0x04, 0x1c
        /*0a8e*/ 	.short	(.L_49 - .L_48)


	//   ....[0]....
.L_48:
        /*0a90*/ 	.word	0x00002ba0


	//   ....[1]....
        /*0a94*/ 	.word	0x000030a0


	//   ....[2]....
        /*0a98*/ 	.word	0x00003100


	//   ....[3]....
        /*0a9c*/ 	.word	0x00004460


	//   ....[4]....
        /*0aa0*/ 	.word	0x00005620


	//   ....[5]....
        /*0aa4*/ 	.word	0x00005660


	//   ....[6]....
        /*0aa8*/ 	.word	0x00008a30


	//   ....[7]....
        /*0aac*/ 	.word	0x00008aa0


	//   ....[8]....
        /*0ab0*/ 	.word	0x00008ad0


	//   ....[9]....
        /*0ab4*/ 	.word	0x00008b40


	//----- nvinfo : EIATTR_MAX_THREADS
	.align		4
.L_49:
        /*0ab8*/ 	.byte	0x04, 0x05
        /*0aba*/ 	.short	(.L_51 - .L_50)
.L_50:
        /*0abc*/ 	.word	0x00000100
        /*0ac0*/ 	.word	0x00000001
        /*0ac4*/ 	.word	0x00000001


	//----- nvinfo : EIATTR_CRS_STACK_SIZE
	.align		4
.L_51:
        /*0ac8*/ 	.byte	0x04, 0x1e
        /*0aca*/ 	.short	(.L_53 - .L_52)
.L_52:
        /*0acc*/ 	.word	0x00000000


	//----- nvinfo : EIATTR_CBANK_PARAM_SIZE
	.align		4
.L_53:
        /*0ad0*/ 	.byte	0x03, 0x19
        /*0ad2*/ 	.short	0x0800


	//----- nvinfo : EIATTR_PARAM_CBANK
	.align		4
        /*0ad4*/ 	.byte	0x04, 0x0a
        /*0ad6*/ 	.short	(.L_55 - .L_54)
	.align		4
.L_54:
        /*0ad8*/ 	.word	index@(.nv.constant0._ZN7cutlass13device_kernelINS_4gemm6kernel13GemmUniversalIN4cute5tupleIJiiiiEEENS1_10collective13CollectiveMmaINS1_35MainloopSm100TmaUmmaWarpSpecializedILi4ELi2ELi4ENS5_IJNS4_1CILi4EEENSA_ILi2EEENSA_ILi1EEEEEEEENS5_IJNSA_ILi128EEESG_NSA_ILi64EEEEEENS_6half_tENS5_IJSD_llEEESJ_SK_NS4_8TiledMMAINS4_8MMA_AtomIJNS4_26SM100_MMA_F16BF16_2x1SM_SSISJ_SJ_fLi128ELi128ELNS4_4UMMA5MajorE1ELSP_1ELNSO_7ScaleInE0ELSQ_0EEEEEENS4_6LayoutINS5_IJSD_SD_SD_EEENS5_IJNSA_ILi0EEESV_SV_EEEEENS5_IJNS4_10UnderscoreESY_SY_EEEEENS4_28SM100_TMA_2SM_LOAD_MULTICASTENS4_14ComposedLayoutINS4_7SwizzleILi3ELi4ELi3EEENS4_18smem_ptr_flag_bitsILi16EEENST_INS5_IJSH_NSA_ILi8EEEEEENS5_IJSD_SH_EEEEEEEvNS4_8identityES11_S1B_vS1C_EENS_8epilogue10collective18CollectiveEpilogueINS1E_23Sm100TmaWarpSpecializedILi4ELi2ELi16ELb1ELb0EEEJNS5_IJSH_SG_SH_EEENS5_IJNST_ISH_SD_EENST_INS5_IJNSA_ILi16EEESC_EEES19_EEEEESJ_NS5_IJlSD_lEEESJ_S1P_NS1E_6fusion15FusionCallbacksIS1I_NS1Q_17LinearCombinationISJ_fSJ_fLNS_15FloatRoundStyleE2EEES1J_S1O_JEEENS4_5SM1004TMEM4LOAD26SM100_TMEM_LOAD_32dp32b16xENS4_13SM90_TMA_LOADENS12_INS13_ILi1ELi4ELi3EEES16_NST_INS5_IJS17_S1L_EEENS5_IJS1L_SD_EEEEEEENS4_39AutoVectorizingCopyWithAssumedAlignmentILi128EEENS4_14SM90_TMA_STOREES25_S27_S27_EEEvvEEEEvNT_6ParamsE)
        /*0adc*/ 	.short	0x0380
        /*0ade*/ 	.short	0x0800


	//----- nvinfo : EIATTR_SW_WAR
	.align		4
.L_55:
        /*0ae0*/ 	.byte	0x04, 0x36
        /*0ae2*/ 	.short	(.L_57 - .L_56)
.L_56:
        /*0ae4*/ 	.word	0x00000008
.L_57:


//--------------------- .nv.callgraph             --------------------------
	.section	.nv.callgraph,"",@"SHT_CUDA_CALLGRAPH"
	.align	4
	.sectionentsize	8
	.align		4
        /*0000*/ 	.word	0x00000000
	.align		4
        /*0004*/ 	.word	0xffffffff
	.align		4
        /*0008*/ 	.word	index@(_ZN7cutlass13device_kernelINS_4gemm6kernel13GemmUniversalIN4cute5tupleIJiiiiEEENS1_10collective13CollectiveMmaINS1_35MainloopSm100TmaUmmaWarpSpecializedILi4ELi2ELi4ENS5_IJNS4_1CILi4EEENSA_ILi2EEENSA_ILi1EEEEEEEENS5_IJNSA_ILi128EEESG_NSA_ILi64EEEEEENS_6half_tENS5_IJSD_llEEESJ_SK_NS4_8TiledMMAINS4_8MMA_AtomIJNS4_26SM100_MMA_F16BF16_2x1SM_SSISJ_SJ_fLi128ELi128ELNS4_4UMMA5MajorE1ELSP_1ELNSO_7ScaleInE0ELSQ_0EEEEEENS4_6LayoutINS5_IJSD_SD_SD_EEENS5_IJNSA_ILi0EEESV_SV_EEEEENS5_IJNS4_10UnderscoreESY_SY_EEEEENS4_28SM100_TMA_2SM_LOAD_MULTICASTENS4_14ComposedLayoutINS4_7SwizzleILi3ELi4ELi3EEENS4_18smem_ptr_flag_bitsILi16EEENST_INS5_IJSH_NSA_ILi8EEEEEENS5_IJSD_SH_EEEEEEEvNS4_8identityES11_S1B_vS1C_EENS_8epilogue10collective18CollectiveEpilogueINS1E_23Sm100TmaWarpSpecializedILi4ELi2ELi16ELb1ELb0EEEJNS5_IJSH_SG_SH_EEENS5_IJNST_ISH_SD_EENST_INS5_IJNSA_ILi16EEESC_EEES19_EEEEESJ_NS5_IJlSD_lEEESJ_S1P_NS1E_6fusion15FusionCallbacksIS1I_NS1Q_17LinearCombinationISJ_fSJ_fLNS_15FloatRoundStyleE2EEES1J_S1O_JEEENS4_5SM1004TMEM4LOAD26SM100_TMEM_LOAD_32dp32b16xENS4_13SM90_TMA_LOADENS12_INS13_ILi1ELi4ELi3EEES16_NST_INS5_IJS17_S1L_EEENS5_IJS1L_SD_EEEEEEENS4_39AutoVectorizingCopyWithAssumedAlignmentILi128EEENS4_14SM90_TMA_STOREES25_S27_S27_EEEvvEEEEvNT_6ParamsE)
	.align		4
        /*000c*/ 	.word	index@(__assertfail)
	.align		4
        /*0010*/ 	.word	0x00000000
	.align		4
        /*0014*/ 	.word	0xfffffffe
	.align		4
        /*0018*/ 	.word	0x00000000
	.align		4
        /*001c*/ 	.word	0xfffffffd
	.align		4
        /*0020*/ 	.word	0x00000000
	.align		4
        /*0024*/ 	.word	0xfffffffc


//--------------------- .nv.constant4             --------------------------
	.section	.nv.constant4,"a",@progbits
	.align	8
	.align		8
.nv.constant4:
        /*0000*/ 	.dword	__assertfail
	.align		8
        /*0008*/ 	.dword	__unnamed_1
	.align		8
        /*0010*/ 	.dword	__unnamed_2
	.align		8
        /*0018*/ 	.dword	_ZN40_INTERNAL_7aa6bbc2_4_k_cu_ff0c5262_353624cuda3std3__45__cpo5beginE
	.align		8
        /*0020*/ 	.dword	_ZN40_INTERNAL_7aa6bbc2_4_k_cu_ff0c5262_353624cuda3std3__45__cpo3endE
	.align		8
        /*0028*/ 	.dword	_ZN40_INTERNAL_7aa6bbc2_4_k_cu_ff0c5262_353624cuda3std3__45__cpo6cbeginE
	.align		8
        /*0030*/ 	.dword	_ZN40_INTERNAL_7aa6bbc2_4_k_cu_ff0c5262_353624cuda3std3__45__cpo4cendE
	.align		8
        /*0038*/ 	.dword	_ZN40_INTERNAL_7aa6bbc2_4_k_cu_ff0c5262_353624cuda3std3__442_GLOBAL__N__7aa6bbc2_4_k_cu_ff0c5262_353626ignoreE
	.align		8
        /*0040*/ 	.dword	_ZN40_INTERNAL_7aa6bbc2_4_k_cu_ff0c5262_353624cuda3std3__419piecewise_constructE
	.align		8
        /*0048*/ 	.dword	_ZN40_INTERNAL_7aa6bbc2_4_k_cu_ff0c5262_353624cuda3std3__48in_placeE
	.align		8
        /*0050*/ 	.dword	_ZN40_INTERNAL_7aa6bbc2_4_k_cu_ff0c5262_353624cuda3std6ranges3__45__cpo4swapE
	.align		8
        /*0058*/ 	.dword	_ZN40_INTERNAL_7aa6bbc2_4_k_cu_ff0c5262_353624cuda3std6ranges3__45__cpo9iter_moveE
	.align		8
        /*0060*/ 	.dword	_ZN40_INTERNAL_7aa6bbc2_4_k_cu_ff0c5262_353624cute7productE
	.align		8
        /*0068*/ 	.dword	_ZN40_INTERNAL_7aa6bbc2_4_k_cu_ff0c5262_353624cute1_E
	.align		8
        /*0070*/ 	.dword	$str$25
	.align		8
        /*0078*/ 	.dword	$str$26
	.align		8
        /*0080*/ 	.dword	$str$27
	.align		8
        /*0088*/ 	.dword	$str$28


//--------------------- .text._ZN7cutlass13device_kernelINS_4gemm6kernel13GemmUniversalIN4cute5tupleIJiiiiEEENS1_10collective13CollectiveMmaINS1_35MainloopSm100TmaUmmaWarpSpecializedILi4ELi2ELi4ENS5_IJNS4_1CILi4EEENSA_ILi2EEENSA_ILi1EEEEEEEENS5_IJNSA_ILi128EEESG_NSA_ILi64EEEEEENS_6half_tENS5_IJSD_llEEESJ_SK_NS4_8TiledMMAINS4_8MMA_AtomIJNS4_26SM100_MMA_F16BF16_2x1SM_SSISJ_SJ_fLi128ELi128ELNS4_4UMMA5MajorE1ELSP_1ELNSO_7ScaleInE0ELSQ_0EEEEEENS4_6LayoutINS5_IJSD_SD_SD_EEENS5_IJNSA_ILi0EEESV_SV_EEEEENS5_IJNS4_10UnderscoreESY_SY_EEEEENS4_28SM100_TMA_2SM_LOAD_MULTICASTENS4_14ComposedLayoutINS4_7SwizzleILi3ELi4ELi3EEENS4_18smem_ptr_flag_bitsILi16EEENST_INS5_IJSH_NSA_ILi8EEEEEENS5_IJSD_SH_EEEEEEEvNS4_8identityES11_S1B_vS1C_EENS_8epilogue10collective18CollectiveEpilogueINS1E_23Sm100TmaWarpSpecializedILi4ELi2ELi16ELb1ELb0EEEJNS5_IJSH_SG_SH_EEENS5_IJNST_ISH_SD_EENST_INS5_IJNSA_ILi16EEESC_EEES19_EEEEESJ_NS5_IJlSD_lEEESJ_S1P_NS1E_6fusion15FusionCallbacksIS1I_NS1Q_17LinearCombinationISJ_fSJ_fLNS_15FloatRoundStyleE2EEES1J_S1O_JEEENS4_5SM1004TMEM4LOAD26SM100_TMEM_LOAD_32dp32b16xENS4_13SM90_TMA_LOADENS12_INS13_ILi1ELi4ELi3EEES16_NST_INS5_IJS17_S1L_EEENS5_IJS1L_SD_EEEEEEENS4_39AutoVectorizingCopyWithAssumedAlignmentILi128EEENS4_14SM90_TMA_STOREES25_S27_S27_EEEvvEEEEvNT_6ParamsE --------------------------
	.section	.text._ZN7cutlass13device_kernelINS_4gemm6kernel13GemmUniversalIN4cute5tupleIJiiiiEEENS1_10collective13CollectiveMmaINS1_35MainloopSm100TmaUmmaWarpSpecializedILi4ELi2ELi4ENS5_IJNS4_1CILi4EEENSA_ILi2EEENSA_ILi1EEEEEEEENS5_IJNSA_ILi128EEESG_NSA_ILi64EEEEEENS_6half_tENS5_IJSD_llEEESJ_SK_NS4_8TiledMMAINS4_8MMA_AtomIJNS4_26SM100_MMA_F16BF16_2x1SM_SSISJ_SJ_fLi128ELi128ELNS4_4UMMA5MajorE1ELSP_1ELNSO_7ScaleInE0ELSQ_0EEEEEENS4_6LayoutINS5_IJSD_SD_SD_EEENS5_IJNSA_ILi0EEESV_SV_EEEEENS5_IJNS4_10UnderscoreESY_SY_EEEEENS4_28SM100_TMA_2SM_LOAD_MULTICASTENS4_14ComposedLayoutINS4_7SwizzleILi3ELi4ELi3EEENS4_18smem_ptr_flag_bitsILi16EEENST_INS5_IJSH_NSA_ILi8EEEEEENS5_IJSD_SH_EEEEEEEvNS4_8identityES11_S1B_vS1C_EENS_8epilogue10collective18CollectiveEpilogueINS1E_23Sm100TmaWarpSpecializedILi4ELi2ELi16ELb1ELb0EEEJNS5_IJSH_SG_SH_EEENS5_IJNST_ISH_SD_EENST_INS5_IJNSA_ILi16EEESC_EEES19_EEEEESJ_NS5_IJlSD_lEEESJ_S1P_NS1E_6fusion15FusionCallbacksIS1I_NS1Q_17LinearCombinationISJ_fSJ_fLNS_15FloatRoundStyleE2EEES1J_S1O_JEEENS4_5SM1004TMEM4LOAD26SM100_TMEM_LOAD_32dp32b16xENS4_13SM90_TMA_LOADENS12_INS13_ILi1ELi4ELi3EEES16_NST_INS5_IJS17_S1L_EEENS5_IJS1L_SD_EEEEEEENS4_39AutoVectorizingCopyWithAssumedAlignmentILi128EEENS4_14SM90_TMA_STOREES25_S27_S27_EEEvvEEEEvNT_6ParamsE,"ax",@progbits
	.align	128
.text._ZN7cutlass13device_kernelINS_4gemm6kernel13GemmUniversalIN4cute5tupleIJiiiiEEENS1_10collective13CollectiveMmaINS1_35MainloopSm100TmaUmmaWarpSpecializedILi4ELi2ELi4ENS5_IJNS4_1CILi4EEENSA_ILi2EEENSA_ILi1EEEEEEEENS5_IJNSA_ILi128EEESG_NSA_ILi64EEEEEENS_6half_tENS5_IJSD_llEEESJ_SK_NS4_8TiledMMAINS4_8MMA_AtomIJNS4_26SM100_MMA_F16BF16_2x1SM_SSISJ_SJ_fLi128ELi128ELNS4_4UMMA5MajorE1ELSP_1ELNSO_7ScaleInE0ELSQ_0EEEEEENS4_6LayoutINS5_IJSD_SD_SD_EEENS5_IJNSA_ILi0EEESV_SV_EEEEENS5_IJNS4_10UnderscoreESY_SY_EEEEENS4_28SM100_TMA_2SM_LOAD_MULTICASTENS4_14ComposedLayoutINS4_7SwizzleILi3ELi4ELi3EEENS4_18smem_ptr_flag_bitsILi16EEENST_INS5_IJSH_NSA_ILi8EEEEEENS5_IJSD_SH_EEEEEEEvNS4_8identityES11_S1B_vS1C_EENS_8epilogue10collective18CollectiveEpilogueINS1E_23Sm100TmaWarpSpecializedILi4ELi2ELi16ELb1ELb0EEEJNS5_IJSH_SG_SH_EEENS5_IJNST_ISH_SD_EENST_INS5_IJNSA_ILi16EEESC_EEES19_EEEEESJ_NS5_IJlSD_lEEESJ_S1P_NS1E_6fusion15FusionCallbacksIS1I_NS1Q_17LinearCombinationISJ_fSJ_fLNS_15FloatRoundStyleE2EEES1J_S1O_JEEENS4_5SM1004TMEM4LOAD26SM100_TMEM_LOAD_32dp32b16xENS4_13SM90_TMA_LOADENS12_INS13_ILi1ELi4ELi3EEES16_NST_INS5_IJS17_S1L_EEENS5_IJS1L_SD_EEEEEEENS4_39AutoVectorizingCopyWithAssumedAlignmentILi128EEENS4_14SM90_TMA_STOREES25_S27_S27_EEEvvEEEEvNT_6ParamsE:
        .type           _ZN7cutlass13device_kernelINS_4gemm6kernel13GemmUniversalIN4cute5tupleIJiiiiEEENS1_10collective13CollectiveMmaINS1_35MainloopSm100TmaUmmaWarpSpecializedILi4ELi2ELi4ENS5_IJNS4_1CILi4EEENSA_ILi2EEENSA_ILi1EEEEEEEENS5_IJNSA_ILi128EEESG_NSA_ILi64EEEEEENS_6half_tENS5_IJSD_llEEESJ_SK_NS4_8TiledMMAINS4_8MMA_AtomIJNS4_26SM100_MMA_F16BF16_2x1SM_SSISJ_SJ_fLi128ELi128ELNS4_4UMMA5MajorE1ELSP_1ELNSO_7ScaleInE0ELSQ_0EEEEEENS4_6LayoutINS5_IJSD_SD_SD_EEENS5_IJNSA_ILi0EEESV_SV_EEEEENS5_IJNS4_10UnderscoreESY_SY_EEEEENS4_28SM100_TMA_2SM_LOAD_MULTICASTENS4_14ComposedLayoutINS4_7SwizzleILi3ELi4ELi3EEENS4_18smem_ptr_flag_bitsILi16EEENST_INS5_IJSH_NSA_ILi8EEEEEENS5_IJSD_SH_EEEEEEEvNS4_8identityES11_S1B_vS1C_EENS_8epilogue10collective18CollectiveEpilogueINS1E_23Sm100TmaWarpSpecializedILi4ELi2ELi16ELb1ELb0EEEJNS5_IJSH_SG_SH_EEENS5_IJNST_ISH_SD_EENST_INS5_IJNSA_ILi16EEESC_EEES19_EEEEESJ_NS5_IJlSD_lEEESJ_S1P_NS1E_6fusion15FusionCallbacksIS1I_NS1Q_17LinearCombinationISJ_fSJ_fLNS_15FloatRoundStyleE2EEES1J_S1O_JEEENS4_5SM1004TMEM4LOAD26SM100_TMEM_LOAD_32dp32b16xENS4_13SM90_TMA_LOADENS12_INS13_ILi1ELi4ELi3EEES16_NST_INS5_IJS17_S1L_EEENS5_IJS1L_SD_EEEEEEENS4_39AutoVectorizingCopyWithAssumedAlignmentILi128EEENS4_14SM90_TMA_STOREES25_S27_S27_EEEvvEEEEvNT_6ParamsE,@function
        .size           _ZN7cutlass13device_kernelINS_4gemm6kernel13GemmUniversalIN4cute5tupleIJiiiiEEENS1_10collective13CollectiveMmaINS1_35MainloopSm100TmaUmmaWarpSpecializedILi4ELi2ELi4ENS5_IJNS4_1CILi4EEENSA_ILi2EEENSA_ILi1EEEEEEEENS5_IJNSA_ILi128EEESG_NSA_ILi64EEEEEENS_6half_tENS5_IJSD_llEEESJ_SK_NS4_8TiledMMAINS4_8MMA_AtomIJNS4_26SM100_MMA_F16BF16_2x1SM_SSISJ_SJ_fLi128ELi128ELNS4_4UMMA5MajorE1ELSP_1ELNSO_7ScaleInE0ELSQ_0EEEEEENS4_6LayoutINS5_IJSD_SD_SD_EEENS5_IJNSA_ILi0EEESV_SV_EEEEENS5_IJNS4_10UnderscoreESY_SY_EEEEENS4_28SM100_TMA_2SM_LOAD_MULTICASTENS4_14ComposedLayoutINS4_7SwizzleILi3ELi4ELi3EEENS4_18smem_ptr_flag_bitsILi16EEENST_INS5_IJSH_NSA_ILi8EEEEEENS5_IJSD_SH_EEEEEEEvNS4_8identityES11_S1B_vS1C_EENS_8epilogue10collective18CollectiveEpilogueINS1E_23Sm100TmaWarpSpecializedILi4ELi2ELi16ELb1ELb0EEEJNS5_IJSH_SG_SH_EEENS5_IJNST_ISH_SD_EENST_INS5_IJNSA_ILi16EEESC_EEES19_EEEEESJ_NS5_IJlSD_lEEESJ_S1P_NS1E_6fusion15FusionCallbacksIS1I_NS1Q_17LinearCombinationISJ_fSJ_fLNS_15FloatRoundStyleE2EEES1J_S1O_JEEENS4_5SM1004TMEM4LOAD26SM100_TMEM_LOAD_32dp32b16xENS4_13SM90_TMA_LOADENS12_INS13_ILi1ELi4ELi3EEES16_NST_INS5_IJS17_S1L_EEENS5_IJS1L_SD_EEEEEEENS4_39AutoVectorizingCopyWithAssumedAlignmentILi128EEENS4_14SM90_TMA_STOREES25_S27_S27_EEEvvEEEEvNT_6ParamsE,(.L_x_199 - _ZN7cutlass13device_kernelINS_4gemm6kernel13GemmUniversalIN4cute5tupleIJiiiiEEENS1_10collective13CollectiveMmaINS1_35MainloopSm100TmaUmmaWarpSpecializedILi4ELi2ELi4ENS5_IJNS4_1CILi4EEENSA_ILi2EEENSA_ILi1EEEEEEEENS5_IJNSA_ILi128EEESG_NSA_ILi64EEEEEENS_6half_tENS5_IJSD_llEEESJ_SK_NS4_8TiledMMAINS4_8MMA_AtomIJNS4_26SM100_MMA_F16BF16_2x1SM_SSISJ_SJ_fLi128ELi128ELNS4_4UMMA5MajorE1ELSP_1ELNSO_7ScaleInE0ELSQ_0EEEEEENS4_6LayoutINS5_IJSD_SD_SD_EEENS5_IJNSA_ILi0EEESV_SV_EEEEENS5_IJNS4_10UnderscoreESY_SY_EEEEENS4_28SM100_TMA_2SM_LOAD_MULTICASTENS4_14ComposedLayoutINS4_7SwizzleILi3ELi4ELi3EEENS4_18smem_ptr_flag_bitsILi16EEENST_INS5_IJSH_NSA_ILi8EEEEEENS5_IJSD_SH_EEEEEEEvNS4_8identityES11_S1B_vS1C_EENS_8epilogue10collective18CollectiveEpilogueINS1E_23Sm100TmaWarpSpecializedILi4ELi2ELi16ELb1ELb0EEEJNS5_IJSH_SG_SH_EEENS5_IJNST_ISH_SD_EENST_INS5_IJNSA_ILi16EEESC_EEES19_EEEEESJ_NS5_IJlSD_lEEESJ_S1P_NS1E_6fusion15FusionCallbacksIS1I_NS1Q_17LinearCombinationISJ_fSJ_fLNS_15FloatRoundStyleE2EEES1J_S1O_JEEENS4_5SM1004TMEM4LOAD26SM100_TMEM_LOAD_32dp32b16xENS4_13SM90_TMA_LOADENS12_INS13_ILi1ELi4ELi3EEES16_NST_INS5_IJS17_S1L_EEENS5_IJS1L_SD_EEEEEEENS4_39AutoVectorizingCopyWithAssumedAlignmentILi128EEENS4_14SM90_TMA_STOREES25_S27_S27_EEEvvEEEEvNT_6ParamsE)
        .other          _ZN7cutlass13device_kernelINS_4gemm6kernel13GemmUniversalIN4cute5tupleIJiiiiEEENS1_10collective13CollectiveMmaINS1_35MainloopSm100TmaUmmaWarpSpecializedILi4ELi2ELi4ENS5_IJNS4_1CILi4EEENSA_ILi2EEENSA_ILi1EEEEEEEENS5_IJNSA_ILi128EEESG_NSA_ILi64EEEEEENS_6half_tENS5_IJSD_llEEESJ_SK_NS4_8TiledMMAINS4_8MMA_AtomIJNS4_26SM100_MMA_F16BF16_2x1SM_SSISJ_SJ_fLi128ELi128ELNS4_4UMMA5MajorE1ELSP_1ELNSO_7ScaleInE0ELSQ_0EEEEEENS4_6LayoutINS5_IJSD_SD_SD_EEENS5_IJNSA_ILi0EEESV_SV_EEEEENS5_IJNS4_10UnderscoreESY_SY_EEEEENS4_28SM100_TMA_2SM_LOAD_MULTICASTENS4_14ComposedLayoutINS4_7SwizzleILi3ELi4ELi3EEENS4_18smem_ptr_flag_bitsILi16EEENST_INS5_IJSH_NSA_ILi8EEEEEENS5_IJSD_SH_EEEEEEEvNS4_8identityES11_S1B_vS1C_EENS_8epilogue10collective18CollectiveEpilogueINS1E_23Sm100TmaWarpSpecializedILi4ELi2ELi16ELb1ELb0EEEJNS5_IJSH_SG_SH_EEENS5_IJNST_ISH_SD_EENST_INS5_IJNSA_ILi16EEESC_EEES19_EEEEESJ_NS5_IJlSD_lEEESJ_S1P_NS1E_6fusion15FusionCallbacksIS1I_NS1Q_17LinearCombinationISJ_fSJ_fLNS_15FloatRoundStyleE2EEES1J_S1O_JEEENS4_5SM1004TMEM4LOAD26SM100_TMEM_LOAD_32dp32b16xENS4_13SM90_TMA_LOADENS12_INS13_ILi1ELi4ELi3EEES16_NST_INS5_IJS17_S1L_EEENS5_IJS1L_SD_EEEEEEENS4_39AutoVectorizingCopyWithAssumedAlignmentILi128EEENS4_14SM90_TMA_STOREES25_S27_S27_EEEvvEEEEvNT_6ParamsE,@"STO_CUDA_ENTRY STV_DEFAULT"
_ZN7cutlass13device_kernelINS_4gemm6kernel13GemmUniversalIN4cute5tupleIJiiiiEEENS1_10collective13CollectiveMmaINS1_35MainloopSm100TmaUmmaWarpSpecializedILi4ELi2ELi4ENS5_IJNS4_1CILi4EEENSA_ILi2EEENSA_ILi1EEEEEEEENS5_IJNSA_ILi128EEESG_NSA_ILi64EEEEEENS_6half_tENS5_IJSD_llEEESJ_SK_NS4_8TiledMMAINS4_8MMA_AtomIJNS4_26SM100_MMA_F16BF16_2x1SM_SSISJ_SJ_fLi128ELi128ELNS4_4UMMA5MajorE1ELSP_1ELNSO_7ScaleInE0ELSQ_0EEEEEENS4_6LayoutINS5_IJSD_SD_SD_EEENS5_IJNSA_ILi0EEESV_SV_EEEEENS5_IJNS4_10UnderscoreESY_SY_EEEEENS4_28SM100_TMA_2SM_LOAD_MULTICASTENS4_14ComposedLayoutINS4_7SwizzleILi3ELi4ELi3EEENS4_18smem_ptr_flag_bitsILi16EEENST_INS5_IJSH_NSA_ILi8EEEEEENS5_IJSD_SH_EEEEEEEvNS4_8identityES11_S1B_vS1C_EENS_8epilogue10collective18CollectiveEpilogueINS1E_23Sm100TmaWarpSpecializedILi4ELi2ELi16ELb1ELb0EEEJNS5_IJSH_SG_SH_EEENS5_IJNST_ISH_SD_EENST_INS5_IJNSA_ILi16EEESC_EEES19_EEEEESJ_NS5_IJlSD_lEEESJ_S1P_NS1E_6fusion15FusionCallbacksIS1I_NS1Q_17LinearCombinationISJ_fSJ_fLNS_15FloatRoundStyleE2EEES1J_S1O_JEEENS4_5SM1004TMEM4LOAD26SM100_TMEM_LOAD_32dp32b16xENS4_13SM90_TMA_LOADENS12_INS13_ILi1ELi4ELi3EEES16_NST_INS5_IJS17_S1L_EEENS5_IJS1L_SD_EEEEEEENS4_39AutoVectorizingCopyWithAssumedAlignmentILi128EEENS4_14SM90_TMA_STOREES25_S27_S27_EEEvvEEEEvNT_6ParamsE:
[----:B------:R-:W1:Y:S01]  /*0000*/  LDC R1, c[0x0][0x37c] ;  /* 0x0000df00ff017b82 */ /* 0x000e620000000800 */
[----:B------:R-:W2:Y:S01]  /*0010*/  S2R R76, SR_TID.X ;  /* 0x00000000004c7919 */ /* 0x000ea20000002100 */
[----:B------:R-:W3:Y:S06]  /*0020*/  LDCU.64 UR6, c[0x0][0x890] ;  /* 0x00011200ff0677ac */ /* 0x000eec0008000a00 */
[----:B------:R-:W4:Y:S01]  /*0030*/  S2UR UR37, SR_CgaCtaId ;  /* 0x00000000002579c3 */ /* 0x000f220000008800 */
[----:B------:R-:W-:Y:S01]  /*0040*/  PRMT R63, RZ, 0x7610, R63 ;  /* 0x00007610ff3f7816 */ /* 0x000fe2000000003f */
[----:B------:R-:W1:Y:S01]  /*0050*/  LDCU.64 UR46, c[0x0][0x358] ;  /* 0x00006b00ff2e77ac */ /* 0x000e620008000a00 */
[----:B------:R-:W-:-:S02]  /*0060*/  ELECT P0, URZ, PT ;  /* 0x0000000000ff782f */ /* 0x000fc40003800000 */
[----:B---3--:R-:W-:-:S04]  /*0070*/  ISETP.NE.U32.AND P1, PT, RZ, UR6, PT ;  /* 0x00000006ff007c0c */ /* 0x008fc8000bf25070 */
[----:B------:R-:W-:Y:S01]  /*0080*/  ISETP.NE.AND.EX P2, PT, RZ, UR7, PT, P1 ;  /* 0x00000007ff007c0c */ /* 0x000fe2000bf45310 */
[----:B----4-:R-:W-:Y:S02]  /*0090*/  ULOP3.LUT UR9, UR37, 0x1, URZ, 0xc0, !UPT ;  /* 0x0000000125097892 */ /* 0x010fe4000f8ec0ff */
[----:B------:R-:W-:Y:S01]  /*00a0*/  ULOP3.LUT UR8, UR37, 0x1, URZ, 0x3c, !UPT ;  /* 0x0000000125087892 */ /* 0x000fe2000f8e3cff */
[----:B--2---:R-:W-:-:S05]  /*00b0*/  SHF.R.U32.HI R70, RZ, 0x5, R76 ;  /* 0x00000005ff467819 */ /* 0x004fca000001164c */
[----:B------:R-:W2:Y:S02]  /*00c0*/  SHFL.IDX PT, R0, R70, RZ, 0x1f ;  /* 0x00001fff46007589 */ /* 0x000ea400000e0000 */
[----:B--2---:R-:W-:Y:S02]  /*00d0*/  R2UR UR10, R0 ;  /* 0x00000000000a72ca */ /* 0x004fe400000e0000 */
[----:B-1----:R-:W-:Y:S05]  /*00e0*/  @P2 BRA `(.L_x_0) ;  /* 0x00000000002c2947 */ /* 0x002fea0003800000 */
[----:B------:R-:W1:Y:S02]  /*00f0*/  LDCU.64 UR4, c[0x0][0x888] ;  /* 0x00011100ff0477ac */ /* 0x000e640008000a00 */
[----:B-1----:R-:W-:-:S04]  /*0100*/  UISETP.NE.U32.AND UP0, UPT, UR4, URZ, UPT ;  /* 0x000000ff0400728c */ /* 0x002fc8000bf05070 */
[----:B------:R-:W-:-:S09]  /*0110*/  UISETP.NE.AND.EX UP0, UPT, UR5, URZ, UPT, UP0 ;  /* 0x000000ff0500728c */ /* 0x000fd2000bf05300 */
[----:B------:R-:W-:Y:S05]  /*0120*/  BRA.U !UP0, `(.L_x_1) ;  /* 0x0000000108107547 */ /* 0x000fea000b800000 */
[----:B------:R-:W1:Y:S02]  /*0130*/  LDC.64 R2, c[0x0][0x888] ;  /* 0x00022200ff027b82 */ /* 0x000e640000000a00 */
[----:B-1----:R1:W5:Y:S01]  /*0140*/  LDG.E R35, desc[UR46][R2.64] ;  /* 0x0000002e02237981 */ /* 0x002362000c1e1900 */
[----:B------:R-:W-:Y:S01]  /*0150*/  HFMA2 R63, -RZ, RZ, 0, 5.9604644775390625e-08 ;  /* 0x00000001ff3f7431 */ /* 0x000fe200000001ff */
[----:B------:R-:W-:Y:S05]  /*0160*/  BRA `(.L_x_0) ;  /* 0x00000000000c7947 */ /* 0x000fea0003800000 */
.L_x_1:
[----:B------:R-:W1:Y:S01]  /*0170*/  LDCU UR4, c[0x0][0x880] ;  /* 0x00011000ff0477ac */ /* 0x000e620008000800 */
[----:B------:R-:W-:Y:S01]  /*0180*/  HFMA2 R63, -RZ, RZ, 0, 5.9604644775390625e-08 ;  /* 0x00000001ff3f7431 */ /* 0x000fe200000001ff */
[----:B-1----:R-:W-:-:S07]  /*0190*/  MOV R35, UR4 ;  /* 0x0000000400237c02 */ /* 0x002fce0008000f00 */
.L_x_0:
[----:B------:R-:W2:Y:S02]  /*01a0*/  LDCU.64 UR4, c[0x0][0x8b0] ;  /* 0x00011600ff0477ac */ /* 0x000ea40008000a00 */
[----:B--2---:R-:W-:-:S04]  /*01b0*/  UISETP.NE.U32.AND UP0, UPT, UR4, URZ, UPT ;  /* 0x000000ff0400728c */ /* 0x004fc8000bf05070 */
[----:B------:R-:W-:-:S09]  /*01c0*/  UISETP.NE.AND.EX UP0, UPT, UR5, URZ, UPT, UP0 ;  /* 0x000000ff0500728c */ /* 0x000fd2000bf05300 */
[----:B------:R-:W-:Y:S05]  /*01d0*/  BRA.U UP0, `(.L_x_2) ;  /* 0x0000000100247547 */ /* 0x000fea000b800000 */
[----:B------:R-:W2:Y:S02]  /*01e0*/  LDCU.64 UR4, c[0x0][0x8a8] ;  /* 0x00011500ff0477ac */ /* 0x000ea40008000a00 */
[----:B--2---:R-:W-:-:S04]  /*01f0*/  UISETP.NE.U32.AND UP0, UPT, UR4, URZ, UPT ;  /* 0x000000ff0400728c */ /* 0x004fc8000bf05070 */
[----:B------:R-:W-:-:S09]  /*0200*/  UISETP.NE.AND.EX UP0, UPT, UR5, URZ, UPT, UP0 ;  /* 0x000000ff0500728c */ /* 0x000fd2000bf05300 */
[----:B------:R-:W-:Y:S05]  /*0210*/  BRA.U !UP0, `(.L_x_3) ;  /* 0x00000001080c7547 */ /* 0x000fea000b800000 */
[----:B------:R-:W2:Y:S02]  /*0220*/  LDC.64 R32, c[0x0][0x8a8] ;  /* 0x00022a00ff207b82 */ /* 0x000ea40000000a00 */
[----:B--2---:R2:W5:Y:S01]  /*0230*/  LDG.E R32, desc[UR46][R32.64] ;  /* 0x0000002e20207981 */ /* 0x004562000c1e1900 */
[----:B------:R-:W-:Y:S05]  /*0240*/  BRA `(.L_x_2) ;  /* 0x0000000000087947 */ /* 0x000fea0003800000 */
.L_x_3:
[----:B------:R-:W2:Y:S02]  /*0250*/  LDCU UR4, c[0x0][0x8a0] ;  /* 0x00011400ff0477ac */ /* 0x000ea40008000800 */
[----:B--2---:R-:W-:Y:S02]  /*0260*/  MOV R32, UR4 ;  /* 0x0000000400207c02 */ /* 0x004fe40008000f00 */
.L_x_2:
[----:B------:R-:W-:Y:S01]  /*0270*/  IMAD.U32 R0, RZ, RZ, UR10 ;  /* 0x0000000aff007e24 */ /* 0x000fe2000f8e00ff */
[----:B------:R-:W-:Y:S04]  /*0280*/  BSSY.RECONVERGENT B0, `(.L_x_4) ;  /* 0x000000c000007945 */ /* 0x000fe80003800200 */
[C---:B------:R-:W-:Y:S02]  /*0290*/  ISETP.NE.OR P3, PT, R0.reuse, 0x1, !P0 ;  /* 0x000000010000780c */ /* 0x040fe40004765670 */
[----:B------:R-:W-:-:S11]  /*02a0*/  ISETP.NE.OR P2, PT, R0, 0x3, !P0 ;  /* 0x000000030000780c */ /* 0x000fd60004745670 */
[----:B------:R-:W-:Y:S05]  /*02b0*/  @P3 BRA `(.L_x_5) ;  /* 0x0000000000203947 */ /* 0x000fea0003800000 */
[----:B------:R-:W3:Y:S02]  /*02c0*/  LDCU.64 UR4, c[0x0][0x348] ;  /* 0x00006900ff0477ac */ /* 0x000ee40008000a00 */
[----:B---3--:R-:W-:Y:S02]  /*02d0*/  UIADD3 UR12, UP1, UPT, UR4, 0x80, URZ ;  /* 0x00000080040c7890 */ /* 0x008fe4000ff3e0ff */
[----:B------:R-:W-:Y:S02]  /*02e0*/  UIADD3 UR4, UP0, UPT, UR4, 0x180, URZ ;  /* 0x0000018004047890 */ /* 0x000fe4000ff1e0ff */
[----:B------:R-:W-:Y:S02]  /*02f0*/  UIADD3.X UR13, UPT, UPT, URZ, UR5, URZ, UP1, !UPT ;  /* 0x00000005ff0d7290 */ /* 0x000fe40008ffe4ff */
[----:B------:R-:W-:-:S07]  /*0300*/  UIADD3.X UR5, UPT, UPT, URZ, UR5, URZ, UP0, !UPT ;  /* 0x00000005ff057290 */ /* 0x000fce00087fe4ff */
[----:B------:R3:W-:Y:S02]  /*0310*/  UTMACCTL.PF [UR12] ;  /* 0x000000000c0079b9 */ /* 0x0007e40008040000 */
[----:B------:R3:W-:Y:S02]  /*0320*/  UTMACCTL.PF [UR4] ;  /* 0x00000000040079b9 */ /* 0x0007e40008040000 */
[----:B---3--:R-:W-:Y:S01]  /*0330*/  NOP ;  /* 0x0000000000007918 */ /* 0x008fe20000000000 */
.L_x_5:
[----:B------:R-:W-:Y:S05]  /*0340*/  BSYNC.RECONVERGENT B0 ;  /* 0x0000000000007941 */ /* 0x000fea0003800200 */
.L_x_4:
[----:B------:R-:W-:Y:S04]  /*0350*/  BSSY.RECONVERGENT B0, `(.L_x_6) ;  /* 0x000000a000007945 */ /* 0x000fe80003800200 */
        /* <DEDUP_REMOVED lines=9> */
.L_x_7:
[----:B------:R-:W-:Y:S05]  /*03f0*/  BSYNC.RECONVERGENT B0 ;  /* 0x0000000000007941 */ /* 0x000fea0003800200 */
.L_x_6:
[----:B------:R-:W3:Y:S01]  /*0400*/  LDCU.64 UR4, c[0x0][0x888] ;  /* 0x00011100ff0477ac */ /* 0x000ee20008000a00 */
[----:B------:R-:W-:Y:S01]  /*0410*/  ISETP.NE.AND.EX P1, PT, RZ, UR7, PT, P1 ;  /* 0x00000007ff007c0c */ /* 0x000fe2000bf25310 */
[----:B------:R-:W-:Y:S01]  /*0420*/  UPLOP3.LUT UP5, UPT, UPT, UPT, UPT, 0x80, 0x8 ;  /* 0x000000000008789c */ /* 0x000fe20003faf070 */
[----:B---3--:R-:W-:-:S04]  /*0430*/  ISETP.NE.U32.AND P2, PT, RZ, UR4, PT ;  /* 0x00000004ff007c0c */ /* 0x008fc8000bf45070 */
[----:B------:R-:W-:-:S13]  /*0440*/  ISETP.NE.AND.EX P2, PT, RZ, UR5, PT, P2 ;  /* 0x00000005ff007c0c */ /* 0x000fda000bf45320 */
[----:B------:R-:W-:Y:S05]  /*0450*/  @P2 BRA P1, `(.L_x_8) ;  /* 0x0000000000282947 */ /* 0x000fea0000800000 */
[----:B------:R-:W-:Y:S01]  /*0460*/  UISETP.NE.U32.AND UP1, UPT, UR6, URZ, UPT ;  /* 0x000000ff0600728c */ /* 0x000fe2000bf25070 */
[----:B-----5:R-:W-:Y:S01]  /*0470*/  FSETP.NEU.AND P1, PT, R35, RZ, PT ;  /* 0x000000ff2300720b */ /* 0x020fe20003f2d000 */
[----:B------:R-:W-:Y:S02]  /*0480*/  UISETP.NE.U32.AND UP0, UPT, UR4, URZ, UPT ;  /* 0x000000ff0400728c */ /* 0x000fe4000bf05070 */
[----:B------:R-:W-:Y:S02]  /*0490*/  UISETP.NE.AND.EX UP1, UPT, UR7, URZ, UPT, UP1 ;  /* 0x000000ff0700728c */ /* 0x000fe4000bf25310 */
[----:B------:R-:W-:-:S04]  /*04a0*/  UISETP.NE.AND.EX UP0, UPT, UR5, URZ, UPT, UP0 ;  /* 0x000000ff0500728c */ /* 0x000fc8000bf05300 */
[----:B------:R-:W-:-:S04]  /*04b0*/  USEL UR4, URZ, 0xffffffff, UP0 ;  /* 0xffffffffff047887 */ /* 0x000fc80008000000 */
[----:B------:R-:W-:Y:S01]  /*04c0*/  VOTEU.ANY UP0, P1 ;  /* 0x0000000000ff7886 */ /* 0x000fe20000800100 */
[----:B------:R-:W-:-:S04]  /*04d0*/  @!UP1 USEL UR4, URZ, 0xffffffff, UP0 ;  /* 0xffffffffff049887 */ /* 0x000fc80008000000 */
[----:B------:R-:W-:-:S04]  /*04e0*/  ULOP3.LUT UR4, UR4, 0x1, URZ, 0xc0, !UPT ;  /* 0x0000000104047892 */ /* 0x000fc8000f8ec0ff */
[----:B------:R-:W-:-:S11]  /*04f0*/  UISETP.NE.U32.AND UP5, UPT, UR4, 0x1, UPT ;  /* 0x000000010400788c */ /* 0x000fd6000bfa5070 */
.L_x_8:
[----:B------:R-:W3:Y:S01]  /*0500*/  SHFL.IDX PT, R0, R70, RZ, 0x1f ;  /* 0x00001fff46007589 */ /* 0x000ee200000e0000 */
[----:B------:R-:W-:-:S04]  /*0510*/  UISETP.NE.AND UP0, UPT, UR10, 0x2, UPT ;  /* 0x000000020a00788c */ /* 0x000fc8000bf05270 */
[----:B------:R-:W-:Y:S02]  /*0520*/  UISETP.EQ.AND UP1, UPT, UR9, URZ, !UP0 ;  /* 0x000000ff0900728c */ /* 0x000fe4000c722270 */
[----:B------:R-:W-:-:S04]  /*0530*/  USEL UR6, URZ, 0x1, UP0 ;  /* 0x00000001ff067887 */ /* 0x000fc80008000000 */
[----:B------:R-:W-:Y:S02]  /*0540*/  PLOP3.LUT P5, PT, P0, PT, UP1, 0x80, 0x8 ;  /* 0x000000000008781c */ /* 0x000fe400007af018 */
[----:B---3--:R-:W-:-:S13]  /*0550*/  ISETP.NE.AND P1, PT, R0, RZ, PT ;  /* 0x000000ff0000720c */ /* 0x008fda0003f25270 */
[----:B------:R-:W-:Y:S05]  /*0560*/  @P1 BRA `(.L_x_9) ;  /* 0x0000000000541947 */ /* 0x000fea0003800000 */
[----:B------:R-:W-:Y:S01]  /*0570*/  UMOV UR7, 0x400 ;  /* 0x0000040000077882 */ /* 0x000fe20000000000 */
[----:B------:R-:W-:Y:S01]  /*0580*/  UMOV UR5, 0x1 ;  /* 0x0000000100057882 */ /* 0x000fe20000000000 */
[----:B------:R-:W-:Y:S01]  /*0590*/  UMOV UR4, 0x3 ;  /* 0x0000000300047882 */ /* 0x000fe20000000000 */
[----:B------:R-:W-:Y:S02]  /*05a0*/  ULEA UR7, UR37, UR7, 0x18 ;  /* 0x0000000725077291 */ /* 0x000fe4000f8ec0ff */
[----:B------:R-:W-:-:S04]  /*05b0*/  UIADD3 UR12, UPT, UPT, -UR5, 0x100000, URZ ;  /* 0x00100000050c7890 */ /* 0x000fc8000fffe1ff */
[----:B------:R-:W-:Y:S02]  /*05c0*/  USHF.L.U32 UR13, UR12, 0xb, URZ ;  /* 0x0000000b0c0d7899 */ /* 0x000fe400080006ff */
[----:B------:R-:W-:Y:S02]  /*05d0*/  USHF.L.U32 UR12, UR12, 0x1, URZ ;  /* 0x000000010c0c7899 */ /* 0x000fe400080006ff */
[----:B------:R-:W-:-:S04]  /*05e0*/  UIADD3 UR4, UPT, UPT, -UR4, 0x100000, URZ ;  /* 0x0010000004047890 */ /* 0x000fc8000fffe1ff */
[----:B------:R-:W-:Y:S02]  /*05f0*/  USHF.L.U32 UR5, UR4, 0xb, URZ ;  /* 0x0000000b04057899 */ /* 0x000fe400080006ff */
[----:B------:R-:W-:Y:S01]  /*0600*/  USHF.L.U32 UR4, UR4, 0x1, URZ ;  /* 0x0000000104047899 */ /* 0x000fe200080006ff */
[----:B------:R-:W-:Y:S01]  /*0610*/  ELECT P1, URZ, PT ;  /* 0x0000000000ff782f */ /* 0x000fe20003820000 */
[----:B------:R-:W3:Y:S02]  /*0620*/  FENCE.VIEW.ASYNC.S ;  /* 0x00000000000073c6 */ /* 0x000ee40000000000 */
[----:B---3--:R3:W4:Y:S08]  /*0630*/  SYNCS.EXCH.64 URZ, [UR7], UR12 ;  /* 0x0000000c07ff75b2 */ /* 0x0087300008000100 */
[----:B------:R3:W1:Y:S01]  /*0640*/  SYNCS.EXCH.64 URZ, [UR7+0x20], UR4 ;  /* 0x0000200407ff75b2 */ /* 0x0006620008000100 */
[----:B------:R3:W1:Y:S01]  /*0650*/  SYNCS.EXCH.64 URZ, [UR7+0x8], UR12 ;  /* 0x0000080c07ff75b2 */ /* 0x0006620008000100 */
[----:B------:R3:W1:Y:S01]  /*0660*/  SYNCS.EXCH.64 URZ, [UR7+0x28], UR4 ;  /* 0x0000280407ff75b2 */ /* 0x0006620008000100 */
[----:B------:R3:W1:Y:S01]  /*0670*/  SYNCS.EXCH.64 URZ, [UR7+0x10], UR12 ;  /* 0x0000100c07ff75b2 */ /* 0x0006620008000100 */
[----:B------:R3:W1:Y:S01]  /*0680*/  SYNCS.EXCH.64 URZ, [UR7+0x30], UR4 ;  /* 0x0000300407ff75b2 */ /* 0x0006620008000100 */
[----:B------:R3:W1:Y:S01]  /*0690*/  SYNCS.EXCH.64 URZ, [UR7+0x18], UR12 ;  /* 0x0000180c07ff75b2 */ /* 0x0006620008000100 */
[----:B------:R3:W1:Y:S01]  /*06a0*/  SYNCS.EXCH.64 URZ, [UR7+0x38], UR4 ;  /* 0x0000380407ff75b2 */ /* 0x0006620008000100 */
[----:B------:R-:W-:Y:S01]  /*06b0*/  NOP ;  /* 0x0000000000007918 */ /* 0x000fe20000000000 */
.L_x_9:
[----:B------:R-:W2:Y:S01]  /*06c0*/  SHFL.IDX PT, R0, R70, RZ, 0x1f ;  /* 0x00001fff46007589 */ /* 0x000ea200000e0000 */
[----:B------:R-:W-:Y:S01]  /*06d0*/  NOP ;  /* 0x0000000000007918 */ /* 0x000fe20000000000 */
[----:B--2---:R-:W-:-:S13]  /*06e0*/  ISETP.NE.AND P1, PT, R0, 0x1, PT ;  /* 0x000000010000780c */ /* 0x004fda0003f25270 */
[----:B------:R-:W-:Y:S05]  /*06f0*/  @P1 BRA `(.L_x_10) ;  /* 0x0000000000541947 */ /* 0x000fea0003800000 */
[----:B---3--:R-:W-:Y:S01]  /*0700*/  UMOV UR7, 0x400 ;  /* 0x0000040000077882 */ /* 0x008fe20000000000 */
        /* <DEDUP_REMOVED lines=10> */
[----:B------:R-:W2:Y:S02]  /*07b0*/  FENCE.VIEW.ASYNC.S ;  /* 0x00000000000073c6 */ /* 0x000ea40000000000 */
[----:B--2---:R2:W3:Y:S08]  /*07c0*/  SYNCS.EXCH.64 URZ, [UR7+0x40], UR12 ;  /* 0x0000400c07ff75b2 */ /* 0x0044f00008000100 */
        /* <DEDUP_REMOVED lines=8> */
.L_x_10:
[----:B------:R-:W4:Y:S01]  /*0850*/  SHFL.IDX PT, R0, R70, RZ, 0x1f ;  /* 0x00001fff46007589 */ /* 0x000f2200000e0000 */
[----:B------:R-:W-:Y:S01]  /*0860*/  NOP ;  /* 0x0000000000007918 */ /* 0x000fe20000000000 */
[----:B----4-:R-:W-:-:S13]  /*0870*/  ISETP.NE.AND P1, PT, R0, 0x3, PT ;  /* 0x000000030000780c */ /* 0x010fda0003f25270 */
[----:B------:R-:W-:Y:S05]  /*0880*/  @P1 BRA `(.L_x_11) ;  /* 0x00000000002c1947 */ /* 0x000fea0003800000 */
[----:B--23--:R-:W-:Y:S01]  /*0890*/  UMOV UR5, 0x400 ;  /* 0x0000040000057882 */ /* 0x00cfe20000000000 */
[----:B------:R-:W-:Y:S01]  /*08a0*/  UMOV UR4, 0x20 ;  /* 0x0000002000047882 */ /* 0x000fe20000000000 */
[----:B------:R-:W-:Y:S02]  /*08b0*/  ULEA UR5, UR37, UR5, 0x18 ;  /* 0x0000000525057291 */ /* 0x000fe4000f8ec0ff */
[----:B------:R-:W-:-:S04]  /*08c0*/  UIADD3 UR12, UPT, UPT, -UR4, 0x100000, URZ ;  /* 0x00100000040c7890 */ /* 0x000fc8000fffe1ff */
[----:B------:R-:W-:Y:S02]  /*08d0*/  USHF.L.U32 UR13, UR12, 0xb, URZ ;  /* 0x0000000b0c0d7899 */ /* 0x000fe400080006ff */
[----:B------:R-:W-:Y:S01]  /*08e0*/  USHF.L.U32 UR12, UR12, 0x1, URZ ;  /* 0x000000010c0c7899 */ /* 0x000fe200080006ff */
[----:B------:R-:W-:Y:S01]  /*08f0*/  ELECT P1, URZ, PT ;  /* 0x0000000000ff782f */ /* 0x000fe20003820000 */
[----:B------:R-:W2:Y:S10]  /*0900*/  FENCE.VIEW.ASYNC.S ;  /* 0x00000000000073c6 */ /* 0x000eb40000000000 */
[----:B--2---:R4:W2:Y:S01]  /*0910*/  SYNCS.EXCH.64 URZ, [UR5+0x80], UR12 ;  /* 0x0000800c05ff75b2 */ /* 0x0048a20008000100 */
[----:B------:R4:W3:Y:S02]  /*0920*/  SYNCS.EXCH.64 URZ, [UR5+0x88], UR12 ;  /* 0x0000880c05ff75b2 */ /* 0x0008e40008000100 */
[----:B----4-:R-:W-:Y:S01]  /*0930*/  NOP ;  /* 0x0000000000007918 */ /* 0x010fe20000000000 */
.L_x_11:
[----:B------:R-:W4:Y:S01]  /*0940*/  SHFL.IDX PT, R0, R70, RZ, 0x1f ;  /* 0x00001fff46007589 */ /* 0x000f2200000e0000 */
[----:B------:R-:W-:Y:S01]  /*0950*/  NOP ;  /* 0x0000000000007918 */ /* 0x000fe20000000000 */
[----:B----4-:R-:W-:-:S13]  /*0960*/  ISETP.NE.AND P1, PT, R0, 0x4, PT ;  /* 0x000000040000780c */ /* 0x010fda0003f25270 */
[----:B------:R-:W-:Y:S05]  /*0970*/  @P1 BRA `(.L_x_12) ;  /* 0x0000000000481947 */ /* 0x000fea0003800000 */
[----:B--23--:R-:W-:Y:S01]  /*0980*/  UMOV UR7, 0x720 ;  /* 0x0000072000077882 */ /* 0x00cfe20000000000 */
[----:B------:R-:W-:Y:S01]  /*0990*/  UMOV UR5, 0x400 ;  /* 0x0000040000057882 */ /* 0x000fe20000000000 */
[----:B------:R-:W-:Y:S01]  /*09a0*/  USEL UR7, UR7, 0x620, UP5 ;  /* 0x0000062007077887 */ /* 0x000fe2000a800000 */
        /* <DEDUP_REMOVED lines=10> */
[----:B--2---:R4:W2:Y:S08]  /*0a50*/  SYNCS.EXCH.64 URZ, [UR5+0x90], UR12 ;  /* 0x0000900c05ff75b2 */ /* 0x0048b00008000100 */
[----:B------:R4:W3:Y:S01]  /*0a60*/  SYNCS.EXCH.64 URZ, [UR5+0xa0], UR14 ;  /* 0x0000a00e05ff75b2 */ /* 0x0008e20008000100 */
[----:B------:R4:W1:Y:S01]  /*0a70*/  SYNCS.EXCH.64 URZ, [UR5+0x98], UR12 ;  /* 0x0000980c05ff75b2 */ /* 0x0008620008000100 */
[----:B------:R4:W1:Y:S02]  /*0a80*/  SYNCS.EXCH.64 URZ, [UR5+0xa8], UR14 ;  /* 0x0000a80e05ff75b2 */ /* 0x0008640008000100 */
[----:B----4-:R-:W-:Y:S01]  /*0a90*/  NOP ;  /* 0x0000000000007918 */ /* 0x010fe20000000000 */
.L_x_12:
[----:B------:R-:W4:Y:S01]  /*0aa0*/  SHFL.IDX PT, R0, R70, RZ, 0x1f ;  /* 0x00001fff46007589 */ /* 0x000f2200000e0000 */
[----:B------:R-:W-:Y:S01]  /*0ab0*/  NOP ;  /* 0x0000000000007918 */ /* 0x000fe20000000000 */
[----:B----4-:R-:W-:-:S13]  /*0ac0*/  ISETP.NE.AND P1, PT, R0, 0x5, PT ;  /* 0x000000050000780c */ /* 0x010fda0003f25270 */
[----:B------:R-:W-:Y:S05]  /*0ad0*/  @P1 BRA `(.L_x_13) ;  /* 0x0000000000541947 */ /* 0x000fea0003800000 */
[----:B--23--:R-:W-:Y:S01]  /*0ae0*/  UMOV UR7, 0x400 ;  /* 0x0000040000077882 */ /* 0x00cfe20000000000 */
        /* <DEDUP_REMOVED lines=14> */
[----:B------:R4:W1:Y:S01]  /*0bd0*/  SYNCS.EXCH.64 URZ, [UR7+0xd8], UR4 ;  /* 0x0000d80407ff75b2 */ /* 0x0008620008000100 */
[----:B------:R4:W1:Y:S01]  /*0be0*/  SYNCS.EXCH.64 URZ, [UR7+0xc0], UR12 ;  /* 0x0000c00c07ff75b2 */ /* 0x0008620008000100 */
[----:B------:R4:W1:Y:S01]  /*0bf0*/  SYNCS.EXCH.64 URZ, [UR7+0xe0], UR4 ;  /* 0x0000e00407ff75b2 */ /* 0x0008620008000100 */
[----:B------:R4:W1:Y:S01]  /*0c00*/  SYNCS.EXCH.64 URZ, [UR7+0xc8], UR12 ;  /* 0x0000c80c07ff75b2 */ /* 0x0008620008000100 */
[----:B------:R4:W1:Y:S02]  /*0c10*/  SYNCS.EXCH.64 URZ, [UR7+0xe8], UR4 ;  /* 0x0000e80407ff75b2 */ /* 0x0008640008000100 */
[----:B----4-:R-:W-:Y:S01]  /*0c20*/  NOP ;  /* 0x0000000000007918 */ /* 0x010fe20000000000 */
.L_x_13:
[----:B------:R-:W4:Y:S01]  /*0c30*/  SHFL.IDX PT, R0, R70, RZ, 0x1f ;  /* 0x00001fff46007589 */ /* 0x000f2200000e0000 */
[----:B------:R-:W-:Y:S01]  /*0c40*/  ISETP.NE.OR P0, PT, RZ, UR10, !P0 ;  /* 0x0000000aff007c0c */ /* 0x000fe2000c705670 */
        /* <DEDUP_REMOVED lines=12> */
[----:B------:R4:W3:Y:S01]  /*0d10*/  SYNCS.EXCH.64 URZ, [UR5+0x100], UR12 ;  /* 0x0001000c05ff75b2 */ /* 0x0008e20008000100 */
[----:B------:R4:W1:Y:S01]  /*0d20*/  SYNCS.EXCH.64 URZ, [UR5+0xf8], UR12 ;  /* 0x0000f80c05ff75b2 */ /* 0x0008620008000100 */
[----:B------:R4:W1:Y:S02]  /*0d30*/  SYNCS.EXCH.64 URZ, [UR5+0x108], UR12 ;  /* 0x0001080c05ff75b2 */ /* 0x0008640008000100 */
[----:B----4-:R-:W-:Y:S01]  /*0d40*/  NOP ;  /* 0x0000000000007918 */ /* 0x010fe20000000000 */
.L_x_14:
[----:B------:R-:W-:Y:S01]  /*0d50*/  VOTEU.ALL UP0, P0 ;  /* 0x0000000000ff7886 */ /* 0x000fe20000000000 */
[----:B--23--:R-:W-:Y:S01]  /*0d60*/  UMOV UR12, 0x20 ;  /* 0x00000020000c7882 */ /* 0x00cfe20000000000 */
[----:B------:R-:W2:Y:S01]  /*0d70*/  LDCU UR5, c[0x0][0x36c] ;  /* 0x00006d80ff0577ac */ /* 0x000ea20008000800 */
[----:B------:R-:W-:Y:S01]  /*0d80*/  NOP ;  /* 0x0000000000007918 */ /* 0x000fe20000000000 */
[----:B------:R-:W-:Y:S01]  /*0d90*/  LOP3.LUT R10, R76, 0x1f, RZ, 0xc0, !PT ;  /* 0x0000001f4c0a7812 */ /* 0x000fe200078ec0ff */
[----:B------:R-:W-:Y:S01]  /*0da0*/  @!UP0 UMOV UR4, 0x400 ;  /* 0x0000040000048882 */ /* 0x000fe20000000000 */
[----:B------:R-:W-:-:S04]  /*0db0*/  @!UP0 UIADD3 UR12, UPT, UPT, -UR12, 0x100000, URZ ;  /* 0x001000000c0c8890 */ /* 0x000fc8000fffe1ff */
[----:B------:R-:W-:Y:S02]  /*0dc0*/  @!UP0 USHF.L.U32 UR13, UR12, 0xb, URZ ;  /* 0x0000000b0c0d8899 */ /* 0x000fe400080006ff */
[----:B------:R-:W-:Y:S02]  /*0dd0*/  @!UP0 USHF.L.U32 UR12, UR12, 0x1, URZ ;  /* 0x000000010c0c8899 */ /* 0x000fe400080006ff */
[----:B------:R-:W-:Y:S01]  /*0de0*/  @!UP0 ULEA UR4, UR37, UR4, 0x18 ;  /* 0x0000000425048291 */ /* 0x000fe2000f8ec0ff */
[----:B------:R-:W-:Y:S01]  /*0df0*/  VOTEU.ALL UP0, P0 ;  /* 0x0000000000ff7886 */ /* 0x000fe20000000000 */
[----:B------:R-:W-:Y:S02]  /*0e00*/  UISETP.NE.AND UP4, UPT, UR10, URZ, UPT ;  /* 0x000000ff0a00728c */ /* 0x000fe4000bf85270 */
[----:B--2---:R-:W-:Y:S01]  /*0e10*/  UISETP.EQ.U32.AND UP2, UPT, UR5, 0x1, UPT ;  /* 0x000000010500788c */ /* 0x004fe2000bf42070 */
[----:B------:R-:W2:Y:S07]  /*0e20*/  FENCE.VIEW.ASYNC.S ;  /* 0x00000000000073c6 */ /* 0x000eae0000000000 */
[----:B--2---:R2:W3:Y:S01]  /*0e30*/  @!UP0 SYNCS.EXCH.64 URZ, [UR4+0x110], UR12 ;  /* 0x0001100c04ff85b2 */ /* 0x0044e20008000100 */
[----:B------:R-:W-:Y:S05]  /*0e40*/  BRA.U !UP2, `(.L_x_15) ;  /* 0x000000010a087547 */ /* 0x000fea000b800000 */
[----:B-1-3--:R-:W-:Y:S01]  /*0e50*/  UCGABAR_ARV ;  /* 0x00000000000079c7 */ /* 0x00afe20008000000 */
[----:B------:R-:W-:Y:S05]  /*0e60*/  BRA `(.L_x_16) ;  /* 0x0000000000047947 */ /* 0x000fea0003800000 */
.L_x_15:
[----:B-1-3--:R-:W-:Y:S01]  /*0e70*/  NOP ;  /* 0x0000000000007918 */ /* 0x00afe20000000000 */
.L_x_16:
[----:B------:R-:W1:Y:S01]  /*0e80*/  S2R R11, SR_CTAID.X ;  /* 0x00000000000b7919 */ /* 0x000e620000002500 */
[----:B------:R-:W-:-:S05]  /*0e90*/  CS2R.32 R64, SR_CgaSize ;  /* 0x0000000000407805 */ /* 0x000fca0000008a00 */
[----:B------:R-:W-:-:S05]  /*0ea0*/  IMAD R64, R64, -0xa0, RZ ;  /* 0xffffff6040407824 */ /* 0x000fca00078e02ff */
[----:B------:R-:W-:-:S14]  /*0eb0*/  R2UR UR15, R64 ;  /* 0x00000000400f72ca */ /* 0x000fdc00000e0000 */
[----:B------:R-:W3:Y:S01]  /*0ec0*/  LDCU UR15, c[0x0][UR15+0x2b0] ;  /* 0x000056000f0f77ac */ /* 0x000ee20008000800 */
[----:B------:R-:W-:-:S05]  /*0ed0*/  CS2R.32 R0, SR_CgaSize ;  /* 0x0000000000007805 */ /* 0x000fca0000008a00 */
[----:B------:R-:W-:-:S06]  /*0ee0*/  IMAD R0, R0, -0xa0, RZ ;  /* 0xffffff6000007824 */ /* 0x000fcc00078e02ff */
[----:B------:R-:W4:Y:S01]  /*0ef0*/  LDC R0, c[0x0][R0+0x2a0] ;  /* 0x0000a80000007b82 */ /* 0x000f220000000800 */
[----:B------:R-:W-:Y:S01]  /*0f00*/  PRMT R8, RZ, 0x7610, R8 ;  /* 0x00007610ff087816 */ /* 0x000fe20000000008 */
[----:B------:R-:W3:Y:S01]  /*0f10*/  S2R R20, SR_CTAID.Y ;  /* 0x0000000000147919 */ /* 0x000ee20000002600 */
[----:B------:R-:W-:-:S05]  /*0f20*/  CS2R.32 R64, SR_CgaSize ;  /* 0x0000000000407805 */ /* 0x000fca0000008a00 */
[----:B------:R-:W-:-:S05]  /*0f30*/  IMAD R64, R64, -0xa0, RZ ;  /* 0xffffff6040407824 */ /* 0x000fca00078e02ff */
[----:B--2---:R-:W-:-:S14]  /*0f40*/  R2UR UR13, R64 ;  /* 0x00000000400d72ca */ /* 0x004fdc00000e0000 */
[----:B------:R-:W2:Y:S01]  /*0f50*/  LDCU UR13, c[0x0][UR13+0x2b4] ;  /* 0x000056800d0d77ac */ /* 0x000ea20008000800 */
[----:B------:R-:W4:Y:S01]  /*0f60*/  LDCU UR11, c[0x0][0xb30] ;  /* 0x00016600ff0b77ac */ /* 0x000f220008000800 */
[----:B------:R-:W2:Y:S01]  /*0f70*/  LDC R9, c[0x0][0xb24] ;  /* 0x0002c900ff097b82 */ /* 0x000ea20000000800 */
[----:B------:R-:W-:Y:S02]  /*0f80*/  ULOP3.LUT UR16, UR37, 0x3, URZ, 0xc0, !UPT ;  /* 0x0000000325107892 */ /* 0x000fe4000f8ec0ff */
[----:B------:R-:W-:Y:S02]  /*0f90*/  ULOP3.LUT UR12, UR9, 0x4, UR37, 0xf8, !UPT ;  /* 0x00000004090c7892 */ /* 0x000fe4000f8ef825 */
[----:B------:R-:W-:Y:S01]  /*0fa0*/  UISETP.GT.U32.AND UP1, UPT, UR16, 0xffff, UPT ;  /* 0x0000ffff1000788c */ /* 0x000fe2000bf24070 */
[----:B------:R-:W-:-:S05]  /*0fb0*/  CS2R.32 R62, SR_CgaSize ;  /* 0x00000000003e7805 */ /* 0x000fca0000008a00 */
[----:B------:R-:W-:-:S06]  /*0fc0*/  IMAD R62, R62, -0xa0, RZ ;  /* 0xffffff603e3e7824 */ /* 0x000fcc00078e02ff */
[----:B------:R-:W4:Y:S01]  /*0fd0*/  LDC R62, c[0x0][R62+0x2a4] ;  /* 0x0000a9003e3e7b82 */ /* 0x000f220000000800 */
[----:B------:R-:W-:Y:S02]  /*0fe0*/  UISETP.GT.U32.AND UP0, UPT, UR12, 0xffff, UPT ;  /* 0x0000ffff0c00788c */ /* 0x000fe4000bf04070 */
[----:B------:R-:W-:Y:S02]  /*0ff0*/  USEL UR16, UR16, 0xffff, !UP1 ;  /* 0x0000ffff10107887 */ /* 0x000fe4000c800000 */
[----:B------:R-:W-:Y:S02]  /*1000*/  USEL UR12, UR12, 0xffff, !UP0 ;  /* 0x0000ffff0c0c7887 */ /* 0x000fe4000c000000 */
[----:B------:R-:W-:Y:S01]  /*1010*/  USHF.L.U32 UR18, UR37, 0x9, URZ ;  /* 0x0000000925127899 */ /* 0x000fe200080006ff */
[----:B------:R-:W4:Y:S01]  /*1020*/  LDC R26, c[0x0][0xb24] ;  /* 0x0002c900ff1a7b82 */ /* 0x000f220000000800 */
[----:B------:R-:W-:Y:S02]  /*1030*/  USHF.L.U32 UR14, UR37, 0x3, URZ ;  /* 0x00000003250e7899 */ /* 0x000fe400080006ff */
[----:B------:R-:W-:-:S02]  /*1040*/  USHF.L.U32 UR17, UR37, 0xa, URZ ;  /* 0x0000000a25117899 */ /* 0x000fc400080006ff */
[----:B------:R-:W-:Y:S01]  /*1050*/  USHF.L.U32 UR7, UR37, 0x4, URZ ;  /* 0x0000000425077899 */ /* 0x000fe200080006ff */
[----:B-1----:R-:W-:Y:S01]  /*1060*/  I2FP.F32.U32 R64, R11 ;  /* 0x0000000b00407245 */ /* 0x002fe20000201000 */
[----:B------:R-:W-:Y:S01]  /*1070*/  ULOP3.LUT UR16, UR16, 0xffff, URZ, 0xc0, !UPT ;  /* 0x0000ffff10107892 */ /* 0x000fe2000f8ec0ff */
[----:B------:R-:W1:Y:S01]  /*1080*/  S2UR UR36, SR_CTAID.Z ;  /* 0x00000000002479c3 */ /* 0x000e620000002700 */
[----:B------:R-:W-:Y:S01]  /*1090*/  ULOP3.LUT UR12, UR12, 0xffff, URZ, 0xc0, !UPT ;  /* 0x0000ffff0c0c7892 */ /* 0x000fe2000f8ec0ff */
[----:B---3--:R-:W-:Y:S01]  /*10a0*/  I2FP.F32.U32 R3, R20 ;  /* 0x0000001400037245 */ /* 0x008fe20000201000 */
[----:B------:R-:W-:Y:S01]  /*10b0*/  FMUL R64, R64, UR15 ;  /* 0x0000000f40407c20 */ /* 0x000fe20008400000 */
[----:B--2---:R-:W-:Y:S01]  /*10c0*/  ISETP.GE.AND P0, PT, R9, 0x1, PT ;  /* 0x000000010900780c */ /* 0x004fe20003f06270 */
[----:B------:R-:W-:Y:S01]  /*10d0*/  IMAD.MOV.U32 R21, RZ, RZ, R11 ;  /* 0x000000ffff157224 */ /* 0x000fe200078e000b */
[----:B------:R-:W-:Y:S01]  /*10e0*/  UMOV UR5, 0x11 ;  /* 0x0000001100057882 */ /* 0x000fe20000000000 */
[----:B------:R-:W-:Y:S01]  /*10f0*/  FMUL R3, R3, UR13 ;  /* 0x0000000d03037c20 */ /* 0x000fe20008400000 */
[----:B------:R-:W-:Y:S01]  /*1100*/  UMOV UR4, 0x5 ;  /* 0x0000000500047882 */ /* 0x000fe20000000000 */
[----:B------:R-:W2:Y:S01]  /*1110*/  F2I.U32.TRUNC.NTZ R64, R64 ;  /* 0x0000004000407305 */ /* 0x000ea2000020f000 */
[----:B------:R-:W-:-:S02]  /*1120*/  UISETP.NE.AND UP3, UPT, UR10, 0x2, UPT ;  /* 0x000000020a00788c */ /* 0x000fc4000bf65270 */
[----:B------:R-:W-:Y:S02]  /*1130*/  ULOP3.LUT UR15, UR18, 0x800, URZ, 0xc0, !UPT ;  /* 0x00000800120f7892 */ /* 0x000fe4000f8ec0ff */
[----:B------:R-:W-:Y:S02]  /*1140*/  ULOP3.LUT UR14, UR14, 0x20, URZ, 0xc0, !UPT ;  /* 0x000000200e0e7892 */ /* 0x000fe4000f8ec0ff */
[----:B------:R-:W-:Y:S01]  /*1150*/  ULOP3.LUT UR13, UR17, 0x800, URZ, 0xc0, !UPT ;  /* 0x00000800110d7892 */ /* 0x000fe2000f8ec0ff */
[----:B------:R-:W3:Y:S01]  /*1160*/  F2I.U32.TRUNC.NTZ R3, R3 ;  /* 0x0000000300037305 */ /* 0x000ee2000020f000 */
[----:B------:R-:W-:Y:S02]  /*1170*/  ULOP3.LUT UR7, UR7, 0x20, URZ, 0xc0, !UPT ;  /* 0x0000002007077892 */ /* 0x000fe4000f8ec0ff */
[----:B------:R-:W-:Y:S02]  /*1180*/  USHF.L.U32 UR5, UR5, UR16, URZ ;  /* 0x0000001005057299 */ /* 0x000fe400080006ff */
[----:B------:R-:W-:Y:S01]  /*1190*/  USHF.L.U32 UR4, UR4, UR12, URZ ;  /* 0x0000000c04047299 */ /* 0x000fe200080006ff */
[----:B--2---:R-:W-:Y:S01]  /*11a0*/  IMAD.MOV R64, RZ, RZ, -R64 ;  /* 0x000000ffff407224 */ /* 0x004fe200078e0a40 */
[----:B----4-:R-:W-:-:S03]  /*11b0*/  UISETP.NE.AND UP0, UPT, UR11, 0x1, UPT ;  /* 0x000000010b00788c */ /* 0x010fc6000bf05270 */
[----:B------:R-:W-:Y:S01]  /*11c0*/  IMAD R64, R0, R64, R11 ;  /* 0x0000004000407224 */ /* 0x000fe200078e020b */
[----:B------:R-:W-:Y:S02]  /*11d0*/  PRMT R0, RZ, 0x7610, R0 ;  /* 0x00007610ff007816 */ /* 0x000fe40000000000 */
[----:B---3--:R-:W-:-:S05]  /*11e0*/  IADD3 R3, PT, PT, -R3, RZ, RZ ;  /* 0x000000ff03037210 */ /* 0x008fca0007ffe1ff */
[----:B------:R-:W-:Y:S01]  /*11f0*/  IMAD R62, R62, R3, R20 ;  /* 0x000000033e3e7224 */ /* 0x000fe200078e0214 */
[----:B-1----:R-:W-:Y:S06]  /*1200*/  BRA.U UP4, `(.L_x_17) ;  /* 0x0000000104607547 */ /* 0x002fec000b800000 */
[C---:B------:R-:W-:Y:S02]  /*1210*/  ISETP.NE.AND P4, PT, R62.reuse, RZ, PT ;  /* 0x000000ff3e00720c */ /* 0x040fe40003f85270 */
[----:B------:R-:W-:Y:S02]  /*1220*/  ISETP.NE.AND P2, PT, R62, 0x1, PT ;  /* 0x000000013e00780c */ /* 0x000fe40003f45270 */
[C---:B------:R-:W-:Y:S02]  /*1230*/  ISETP.GT.U32.AND P3, PT, R64.reuse, 0x1, P4 ;  /* 0x000000014000780c */ /* 0x040fe40002764070 */
[C---:B------:R-:W-:Y:S02]  /*1240*/  ISETP.GT.U32.AND P1, PT, R64.reuse, 0x1, P2 ;  /* 0x000000014000780c */ /* 0x040fe40001724070 */
[----:B------:R-:W-:Y:S02]  /*1250*/  LOP3.LUT R0, R64, 0x2, RZ, 0x3c, !PT ;  /* 0x0000000240007812 */ /* 0x000fe400078e3cff */
[----:B------:R-:W-:-:S02]  /*1260*/  SEL R4, RZ, 0x1, P3 ;  /* 0x00000001ff047807 */ /* 0x000fc40001800000 */
[----:B------:R-:W-:Y:S02]  /*1270*/  SEL R3, RZ, 0x10, P1 ;  /* 0x00000010ff037807 */ /* 0x000fe40000800000 */
[----:B------:R-:W-:Y:S02]  /*1280*/  SEL R2, RZ, 0x2, P3 ;  /* 0x00000002ff027807 */ /* 0x000fe40001800000 */
[C---:B------:R-:W-:Y:S02]  /*1290*/  ISETP.GT.U32.AND P4, PT, R0.reuse, 0x1, P4 ;  /* 0x000000010000780c */ /* 0x040fe40002784070 */
[----:B------:R-:W-:Y:S02]  /*12a0*/  ISETP.GT.U32.AND P2, PT, R0, 0x1, P2 ;  /* 0x000000010000780c */ /* 0x000fe40001744070 */
[----:B------:R-:W-:Y:S02]  /*12b0*/  IADD3 R0, PT, PT, R2, R3, R4 ;  /* 0x0000000302007210 */ /* 0x000fe40007ffe004 */
[----:B------:R-:W-:-:S02]  /*12c0*/  SEL R7, RZ, 0x20, P1 ;  /* 0x00000020ff077807 */ /* 0x000fc40000800000 */
[----:B------:R-:W-:Y:S02]  /*12d0*/  SEL R4, RZ, 0x4, P4 ;  /* 0x00000004ff047807 */ /* 0x000fe40002000000 */
[----:B------:R-:W-:Y:S02]  /*12e0*/  SEL R5, RZ, 0x40, P2 ;  /* 0x00000040ff057807 */ /* 0x000fe40001000000 */
[----:B------:R-:W-:Y:S01]  /*12f0*/  IADD3 R4, PT, PT, R4, R7, R0 ;  /* 0x0000000704047210 */ /* 0x000fe20007ffe000 */
[----:B------:R-:W-:Y:S01]  /*1300*/  IMAD.MOV.U32 R0, RZ, RZ, 0x3 ;  /* 0x00000003ff007424 */ /* 0x000fe200078e00ff */
[----:B------:R-:W-:Y:S02]  /*1310*/  SEL R2, RZ, 0x8, P4 ;  /* 0x00000008ff027807 */ /* 0x000fe40002000000 */
[----:B------:R-:W-:Y:S02]  /*1320*/  LOP3.LUT R3, R64, 0xfffffffe, RZ, 0xc0, !PT ;  /* 0xfffffffe40037812 */ /* 0x000fe400078ec0ff */
[----:B------:R-:W-:-:S02]  /*1330*/  IADD3 R5, PT, PT, R2, R5, R4 ;  /* 0x0000000502057210 */ /* 0x000fc40007ffe004 */
[----:B------:R-:W-:Y:S01]  /*1340*/  SEL R2, RZ, 0x80, P2 ;  /* 0x00000080ff027807 */ /* 0x000fe20001000000 */
[----:B------:R-:W-:-:S04]  /*1350*/  IMAD R3, R62, 0x4, R3 ;  /* 0x000000043e037824 */ /* 0x000fc800078e0203 */
[----:B------:R-:W-:Y:S01]  /*1360*/  IMAD.IADD R2, R5, 0x1, R2 ;  /* 0x0000000105027824 */ /* 0x000fe200078e0202 */
[----:B------:R-:W-:-:S04]  /*1370*/  SHF.L.U32 R0, R0, R3, RZ ;  /* 0x0000000300007219 */ /* 0x000fc800000006ff */
[----:B------:R-:W-:Y:S02]  /*1380*/  PRMT R8, R2, 0x7610, R8 ;  /* 0x0000761002087816 */ /* 0x000fe40000000008 */
.L_x_17:
[----:B------:R-:W-:Y:S05]  /*1390*/  @!P0 BRA `(.L_x_18) ;  /* 0x0000000000b88947 */ /* 0x000fea0003800000 */
[----:B------:R-:W1:Y:S01]  /*13a0*/  LDC.64 R4, c[0x0][0xb18] ;  /* 0x0002c600ff047b82 */ /* 0x000e620000000a00 */
[----:B------:R-:W-:-:S07]  /*13b0*/  ISETP.NE.AND P0, PT, R9, 0x1, PT ;  /* 0x000000010900780c */ /* 0x000fce0003f05270 */
[----:B------:R-:W2:Y:S08]  /*13c0*/  LDC R14, c[0x0][0xb0c] ;  /* 0x0002c300ff0e7b82 */ /* 0x000eb00000000800 */
[----:B------:R-:W3:Y:S08]  /*13d0*/  LDC R13, c[0x0][0x370] ;  /* 0x0000dc00ff0d7b82 */ /* 0x000ef00000000800 */
[----:B------:R-:W4:Y:S01]  /*13e0*/  LDC R16, c[0x0][0x374] ;  /* 0x0000dd00ff107b82 */ /* 0x000f220000000800 */
[----:B-1----:R-:W-:-:S07]  /*13f0*/  ISETP.NE.AND P1, PT, R4, 0x1, PT ;  /* 0x000000010400780c */ /* 0x002fce0003f25270 */
[----:B------:R-:W3:Y:S01]  /*1400*/  LDC.64 R6, c[0x0][0xb10] ;  /* 0x0002c400ff067b82 */ /* 0x000ee20000000a00 */
[----:B--2---:R-:W-:-:S07]  /*1410*/  ISETP.NE.AND P2, PT, R14, 0x1, PT ;  /* 0x000000010e00780c */ /* 0x004fce0003f45270 */
[----:B------:R-:W1:Y:S08]  /*1420*/  LDC R12, c[0x0][0xb20] ;  /* 0x0002c800ff0c7b82 */ /* 0x000e700000000800 */
[----:B------:R-:W2:Y:S01]  /*1430*/  LDC.64 R2, c[0x0][0xb28] ;  /* 0x0002ca00ff027b82 */ /* 0x000ea20000000a00 */
[----:B----4-:R-:W-:-:S04]  /*1440*/  IMAD.HI.U32 R15, R16, R5, RZ ;  /* 0x00000005100f7227 */ /* 0x010fc800078e00ff */
[----:B------:R-:W-:-:S04]  /*1450*/  IMAD.HI.U32 R5, R20, R5, RZ ;  /* 0x0000000514057227 */ /* 0x000fc800078e00ff */
[----:B---3--:R-:W-:-:S04]  /*1460*/  IMAD.HI.U32 R18, R13, R6, RZ ;  /* 0x000000060d127227 */ /* 0x008fc800078e00ff */
[C---:B------:R-:W-:Y:S01]  /*1470*/  IMAD.HI.U32 R22, R11.reuse, R6, RZ ;  /* 0x000000060b167227 */ /* 0x040fe200078e00ff */
[-C--:B------:R-:W-:Y:S02]  /*1480*/  @P2 SHF.R.U32.HI R13, RZ, R7.reuse, R18 ;  /* 0x00000007ff0d2219 */ /* 0x080fe40000011612 */
[-C--:B-1----:R-:W-:Y:S02]  /*1490*/  @P1 SHF.R.U32.HI R16, RZ, R12.reuse, R15 ;  /* 0x0000000cff101219 */ /* 0x082fe4000001160f */
[----:B------:R-:W-:Y:S02]  /*14a0*/  SHF.R.U32.HI R5, RZ, R12, R5 ;  /* 0x0000000cff057219 */ /* 0x000fe40000011605 */
[----:B------:R-:W-:Y:S02]  /*14b0*/  SHF.R.U32.HI R22, RZ, R7, R22 ;  /* 0x00000007ff167219 */ /* 0x000fe40000011616 */
[----:B------:R-:W-:Y:S01]  /*14c0*/  SEL R5, R20, R5, !P1 ;  /* 0x0000000514057207 */ /* 0x000fe20004800000 */
[----:B--2---:R-:W-:Y:S01]  /*14d0*/  IMAD.HI.U32 R18, R16, R2, RZ ;  /* 0x0000000210127227 */ /* 0x004fe200078e00ff */
[----:B------:R-:W-:-:S02]  /*14e0*/  SEL R21, R11, R22, !P2 ;  /* 0x000000160b157207 */ /* 0x000fc40005000000 */
[----:B------:R-:W-:Y:S01]  /*14f0*/  IADD3 R7, PT, PT, -R5, RZ, RZ ;  /* 0x000000ff05077210 */ /* 0x000fe20007ffe1ff */
[----:B------:R-:W-:Y:S01]  /*1500*/  IMAD.HI.U32 R6, R13, R2, RZ ;  /* 0x000000020d067227 */ /* 0x000fe200078e00ff */
[----:B------:R-:W-:-:S03]  /*1510*/  @P0 SHF.R.U32.HI R16, RZ, R3, R18 ;  /* 0x00000003ff100219 */ /* 0x000fc60000011612 */
[----:B------:R-:W-:Y:S01]  /*1520*/  IMAD R7, R4, R7, R20 ;  /* 0x0000000704077224 */ /* 0x000fe200078e0214 */
[----:B------:R-:W-:Y:S01]  /*1530*/  @P0 SHF.R.U32.HI R13, RZ, R3, R6 ;  /* 0x00000003ff0d0219 */ /* 0x000fe20000011606 */
[----:B------:R-:W-:-:S04]  /*1540*/  IMAD R16, R16, R9, RZ ;  /* 0x0000000910107224 */ /* 0x000fc800078e02ff */
[----:B------:R-:W-:Y:S01]  /*1550*/  IMAD R6, R13, R9, RZ ;  /* 0x000000090d067224 */ /* 0x000fe200078e02ff */
[----:B------:R-:W-:-:S04]  /*1560*/  ISETP.GE.AND P1, PT, R5, R16, PT ;  /* 0x000000100500720c */ /* 0x000fc80003f26270 */
[----:B------:R-:W-:Y:S01]  /*1570*/  ISETP.GE.OR P1, PT, R21, R6, P1 ;  /* 0x000000061500720c */ /* 0x000fe20000f26670 */
[----:B------:R-:W-:-:S05]  /*1580*/  IMAD.HI.U32 R6, R5, R2, RZ ;  /* 0x0000000205067227 */ /* 0x000fca00078e00ff */
[----:B------:R-:W-:-:S04]  /*1590*/  SHF.R.U32.HI R6, RZ, R3, R6 ;  /* 0x00000003ff067219 */ /* 0x000fc80000011606 */
[----:B------:R-:W-:-:S03]  /*15a0*/  SEL R6, R5, R6, !P0 ;  /* 0x0000000605067207 */ /* 0x000fc60004000000 */
[----:B------:R-:W-:Y:S01]  /*15b0*/  @!P1 IMAD.HI.U32 R12, R21, R2, RZ ;  /* 0x00000002150c9227 */ /* 0x000fe200078e00ff */
[----:B------:R-:W-:-:S04]  /*15c0*/  IADD3 R2, PT, PT, -R6, RZ, RZ ;  /* 0x000000ff06027210 */ /* 0x000fc80007ffe1ff */
[----:B------:R-:W-:Y:S01]  /*15d0*/  @!P1 SHF.R.U32.HI R12, RZ, R3, R12 ;  /* 0x00000003ff0c9219 */ /* 0x000fe2000001160c */
[----:B------:R-:W-:-:S03]  /*15e0*/  IMAD R2, R9, R2, R5 ;  /* 0x0000000209027224 */ /* 0x000fc600078e0205 */
[----:B------:R-:W-:-:S05]  /*15f0*/  @!P1 SEL R3, R21, R12, !P0 ;  /* 0x0000000c15039207 */ /* 0x000fca0004000000 */
[--C-:B------:R-:W-:Y:S02]  /*1600*/  @!P1 IMAD.IADD R6, R6, 0x1, -R3.reuse ;  /* 0x0000000106069824 */ /* 0x100fe400078e0a03 */
[----:B------:R-:W-:Y:S01]  /*1610*/  @!P1 IMAD R3, R2, R13, R3 ;  /* 0x0000000d02039224 */ /* 0x000fe200078e0203 */
[----:B------:R-:W-:Y:S01]  /*1620*/  IADD3 R2, PT, PT, -R21, RZ, RZ ;  /* 0x000000ff15027210 */ /* 0x000fe20007ffe1ff */
[----:B------:R-:W-:Y:S02]  /*1630*/  @!P1 IMAD R5, R6, R9, R21 ;  /* 0x0000000906059224 */ /* 0x000fe400078e0215 */
[----:B------:R-:W-:Y:S02]  /*1640*/  @!P1 IMAD.MOV.U32 R21, RZ, RZ, R3 ;  /* 0x000000ffff159224 */ /* 0x000fe400078e0003 */
[----:B------:R-:W-:Y:S02]  /*1650*/  IMAD R2, R14, R2, R11 ;  /* 0x000000020e027224 */ /* 0x000fe400078e020b */
[----:B------:R-:W-:-:S02]  /*1660*/  IMAD R20, R5, R4, R7 ;  /* 0x0000000405147224 */ /* 0x000fc400078e0207 */
[----:B------:R-:W-:Y:S02]  /*1670*/  IMAD R21, R21, R14, R2 ;  /* 0x0000000e15157224 */ /* 0x000fe400078e0202 */
.L_x_18:
[----:B------:R-:W-:Y:S05]  /*1680*/  BRA.U UP0, `(.L_x_19) ;  /* 0x0000000100407547 */ /* 0x000fea000b800000 */
[----:B------:R-:W1:Y:S08]  /*1690*/  LDC.64 R4, c[0x0][0xb10] ;  /* 0x0002c400ff047b82 */ /* 0x000e700000000a00 */
[----:B------:R-:W2:Y:S08]  /*16a0*/  LDC.64 R2, c[0x0][0xb18] ;  /* 0x0002c600ff027b82 */ /* 0x000eb00000000a00 */
[----:B------:R-:W3:Y:S08]  /*16b0*/  LDC R6, c[0x0][0xb20] ;  /* 0x0002c800ff067b82 */ /* 0x000ef00000000800 */
[----:B------:R-:W4:Y:S01]  /*16c0*/  LDC R12, c[0x0][0xb0c] ;  /* 0x0002c300ff0c7b82 */ /* 0x000f220000000800 */
[----:B-1----:R-:W-:-:S05]  /*16d0*/  IMAD.HI.U32 R4, R21, R4, RZ ;  /* 0x0000000415047227 */ /* 0x002fca00078e00ff */
[----:B------:R-:W-:Y:S01]  /*16e0*/  SHF.R.U32.HI R4, RZ, R5, R4 ;  /* 0x00000005ff047219 */ /* 0x000fe20000011604 */
[----:B--2---:R-:W-:Y:S01]  /*16f0*/  IMAD.HI.U32 R3, R20, R3, RZ ;  /* 0x0000000314037227 */ /* 0x004fe200078e00ff */
[----:B------:R-:W-:-:S04]  /*1700*/  ISETP.NE.AND P0, PT, R2, 0x1, PT ;  /* 0x000000010200780c */ /* 0x000fc80003f05270 */
[----:B---3--:R-:W-:-:S04]  /*1710*/  SHF.R.U32.HI R3, RZ, R6, R3 ;  /* 0x00000006ff037219 */ /* 0x008fc80000011603 */
[----:B------:R-:W-:Y:S02]  /*1720*/  SEL R3, R20, R3, !P0 ;  /* 0x0000000314037207 */ /* 0x000fe40004000000 */
[----:B----4-:R-:W-:-:S04]  /*1730*/  ISETP.NE.AND P1, PT, R12, 0x1, PT ;  /* 0x000000010c00780c */ /* 0x010fc80003f25270 */
[----:B------:R-:W-:-:S05]  /*1740*/  SEL R6, R21, R4, !P1 ;  /* 0x0000000415067207 */ /* 0x000fca0004800000 */
[----:B------:R-:W-:Y:S02]  /*1750*/  IMAD.IADD R4, R3, 0x1, -R6 ;  /* 0x0000000103047824 */ /* 0x000fe400078e0a06 */
[----:B------:R-:W-:Y:S02]  /*1760*/  IMAD.IADD R3, R6, 0x1, -R3 ;  /* 0x0000000106037824 */ /* 0x000fe400078e0a03 */
[----:B------:R-:W-:Y:S02]  /*1770*/  IMAD R21, R4, R12, R21 ;  /* 0x0000000c04157224 */ /* 0x000fe400078e0215 */
[----:B------:R-:W-:Y:S02]  /*1780*/  IMAD R20, R3, R2, R20 ;  /* 0x0000000203147224 */ /* 0x000fe400078e0214 */
.L_x_19:
[----:B------:R-:W-:Y:S05]  /*1790*/  BRA.U !UP2, `(.L_x_20) ;  /* 0x000000010a0c7547 */ /* 0x000fea000b800000 */
[----:B------:R-:W-:Y:S01]  /*17a0*/  UCGABAR_WAIT ;  /* 0x0000000000007dc7 */ /* 0x000fe20008000000 */
[----:B------:R-:W-:Y:S01]  /*17b0*/  CCTL.IVALL ;  /* 0x00000000ff00798f */ /* 0x000fe20002000000 */
[----:B------:R-:W-:Y:S05]  /*17c0*/  BRA `(.L_x_21) ;  /* 0x0000000000047947 */ /* 0x000fea0003800000 */
.L_x_20:
[----:B------:R-:W-:Y:S06]  /*17d0*/  BAR.SYNC.DEFER_BLOCKING 0x0 ;  /* 0x0000000000007b1d */ /* 0x000fec0000010000 */
.L_x_21:
[----:B------:R-:W-:Y:S05]  /*17e0*/  BRA.U UP3, `(.L_x_22) ;  /* 0x0000001103f47547 */ /* 0x000fea000b800000 */
[----:B------:R-:W1:Y:S01]  /*17f0*/  LDCU UR21, c[0x0][0x38c] ;  /* 0x00007180ff1577ac */ /* 0x000e620008000800 */
[----:B------:R-:W2:Y:S01]  /*1800*/  LDC R9, c[0x0][0x370] ;  /* 0x0000dc00ff097b82 */ /* 0x000ea20000000800 */
[----:B------:R-:W-:Y:S01]  /*1810*/  IMAD.SHL.U32 R16, R11, 0x40, RZ ;  /* 0x000000400b107824 */ /* 0x000fe200078e00ff */
[----:B------:R-:W-:Y:S01]  /*1820*/  PLOP3.LUT P1, PT, PT, PT, UP5, 0x80, 0x8 ;  /* 0x000000000008781c */ /* 0x000fe20003f2f058 */
[----:B------:R-:W-:Y:S01]  /*1830*/  HFMA2 R12, -RZ, RZ, 0, 0 ;  /* 0x00000000ff0c7431 */ /* 0x000fe200000001ff */
[----:B------:R-:W-:Y:S01]  /*1840*/  UISETP.NE.AND UP1, UPT, UR10, URZ, UPT ;  /* 0x000000ff0a00728c */ /* 0x000fe2000bf25270 */
[----:B------:R-:W-:Y:S01]  /*1850*/  ISETP.NE.AND P4, PT, R10, RZ, P5 ;  /* 0x000000ff0a00720c */ /* 0x000fe20002f85270 */
[----:B------:R-:W-:Y:S01]  /*1860*/  IMAD.MOV.U32 R15, RZ, RZ, 0x1 ;  /* 0x00000001ff0f7424 */ /* 0x000fe200078e00ff */
[----:B------:R-:W-:Y:S01]  /*1870*/  PLOP3.LUT P1, PT, P1, PT, PT, 0x8, 0x80 ;  /* 0x000000000080781c */ /* 0x000fe20000f2e170 */
[----:B------:R-:W3:Y:S01]  /*1880*/  LDC R0, c[0x0][0x374] ;  /* 0x0000dd00ff007b82 */ /* 0x000ee20000000800 */
[----:B------:R-:W-:Y:S01]  /*1890*/  IMAD.MOV.U32 R14, RZ, RZ, RZ ;  /* 0x000000ffff0e7224 */ /* 0x000fe200078e00ff */
[----:B------:R-:W-:Y:S01]  /*18a0*/  MOV R8, 0x1 ;  /* 0x0000000100087802 */ /* 0x000fe20000000f00 */
[----:B------:R-:W-:Y:S01]  /*18b0*/  IMAD.MOV.U32 R10, RZ, RZ, RZ ;  /* 0x000000ffff0a7224 */ /* 0x000fe200078e00ff */
[----:B------:R-:W-:Y:S01]  /*18c0*/  LOP3.LUT R16, R16, 0x40, RZ, 0xc0, !PT ;  /* 0x0000004010107812 */ /* 0x000fe200078ec0ff */
[----:B------:R-:W4:Y:S01]  /*18d0*/  LDCU.64 UR24, c[0x0][0x348] ;  /* 0x00006900ff1877ac */ /* 0x000f220008000a00 */
[----:B-1----:R-:W-:-:S02]  /*18e0*/  UIADD3 UR8, UPT, UPT, UR21, 0x3f, URZ ;  /* 0x0000003f15087890 */ /* 0x002fc4000fffe0ff */
[----:B------:R-:W-:Y:S02]  /*18f0*/  USEL UR28, UR6, 0x2, UP1 ;  /* 0x00000002061c7887 */ /* 0x000fe40008800000 */
[----:B------:R-:W-:Y:S01]  /*1900*/  USHF.R.S32.HI UR23, URZ, 0x1f, UR8 ;  /* 0x0000001fff177899 */ /* 0x000fe20008011408 */
[----:B------:R-:W-:-:S03]  /*1910*/  UMOV UR29, URZ ;  /* 0x000000ff001d7c82 */ /* 0x000fc60008000000 */
[----:B------:R-:W-:Y:S02]  /*1920*/  ULEA.HI UR23, UR23, UR8, URZ, 0x6 ;  /* 0x0000000817177291 */ /* 0x000fe4000f8f30ff */
[----:B------:R-:W-:Y:S02]  /*1930*/  UIADD3 UR8, UPT, UPT, UR21, -0x1, URZ ;  /* 0xffffffff15087890 */ /* 0x000fe4000fffe0ff */
[----:B------:R-:W-:Y:S02]  /*1940*/  USHF.R.S32.HI UR23, URZ, 0x6, UR23 ;  /* 0x00000006ff177899 */ /* 0x000fe40008011417 */
[----:B------:R-:W-:Y:S02]  /*1950*/  UISETP.GE.U32.AND UP2, UPT, UR8, -0x7f, UPT ;  /* 0xffffff810800788c */ /* 0x000fe4000bf46070 */
[----:B------:R-:W-:Y:S02]  /*1960*/  UISETP.LT.U32.AND UP0, UPT, UR23, 0x4, UPT ;  /* 0x000000041700788c */ /* 0x000fe4000bf01070 */
[----:B------:R-:W-:-:S02]  /*1970*/  UIADD3 UR21, UPT, UPT, UR21, 0x7e, URZ ;  /* 0x0000007e15157890 */ /* 0x000fc4000fffe0ff */
[----:B------:R-:W-:-:S04]  /*1980*/  USEL UR22, UR23, 0x4, UP0 ;  /* 0x0000000417167887 */ /* 0x000fc80008000000 */
[----:B------:R-:W-:Y:S02]  /*1990*/  UIADD3 UR27, UPT, UPT, UR22, -0x1, URZ ;  /* 0xffffffff161b7890 */ /* 0x000fe4000fffe0ff */
[----:B------:R-:W-:Y:S02]  /*19a0*/  @UP2 UIADD3 UR27, UPT, UPT, UR22, URZ, URZ ;  /* 0x000000ff161b2290 */ /* 0x000fe4000fffe0ff */
[----:B------:R-:W-:Y:S02]  /*19b0*/  UIADD3 UR30, UPT, UPT, UR23, -UR22, URZ ;  /* 0x80000016171e7290 */ /* 0x000fe4000fffe0ff */
[----:B------:R-:W-:Y:S02]  /*19c0*/  UIADD3 UR26, UPT, UPT, UR27, 0x1, URZ ;  /* 0x000000011b1a7890 */ /* 0x000fe4000fffe0ff */
[----:B--2-4-:R-:W-:-:S12]  /*19d0*/  UIADD3 UR27, UPT, UPT, -UR27, URZ, URZ ;  /* 0x000000ff1b1b7290 */ /* 0x014fd8000fffe1ff */
.L_x_44:
[----:B------:R-:W-:Y:S01]  /*19e0*/  UISETP.NE.AND UP0, UPT, UR37, URZ, UPT ;  /* 0x000000ff2500728c */ /* 0x000fe2000bf05270 */
[----:B------:R-:W1:Y:S08]  /*19f0*/  S2UR UR37, SR_CgaCtaId ;  /* 0x00000000002579c3 */ /* 0x000e700000008800 */
[----:B------:R-:W-:Y:S05]  /*1a00*/  BRA.U UP0, `(.L_x_23) ;  /* 0x0000000100347547 */ /* 0x000fea000b800000 */
[----:B------:R-:W2:Y:S01]  /*1a10*/  S2R R2, SR_CgaCtaId ;  /* 0x0000000000027919 */ /* 0x000ea20000008800 */
[----:B------:R-:W-:-:S04]  /*1a20*/  MOV R3, 0x400 ;  /* 0x0000040000037802 */ /* 0x000fc80000000f00 */
[----:B--2---:R-:W-:Y:S02]  /*1a30*/  LEA R3, R2, R3, 0x18 ;  /* 0x0000000302037211 */ /* 0x004fe400078ec0ff */
[----:B------:R-:W-:-:S03]  /*1a40*/  SHF.L.U32 R2, R8, 0x1f, RZ ;  /* 0x0000001f08027819 */ /* 0x000fc600000006ff */
[----:B------:R-:W-:-:S04]  /*1a50*/  IMAD R3, R10, 0x8, R3 ;  /* 0x000000080a037824 */ /* 0x000fc800078e0203 */
[----:B------:R-:W2:Y:S02]  /*1a60*/  SYNCS.PHASECHK.TRANS64.TRYWAIT P0, [R3+URZ+0x100], R2 ;  /* 0x00010002030075a7 */ /* 0x000ea400080011ff */
[----:B--2---:R-:W-:Y:S05]  /*1a70*/  @!P0 BRA `(.L_x_24) ;  /* 0x0000007000348947 */ /* 0x004fea0003800000 */
.L_x_151:
[----:B------:R-:W-:Y:S01]  /*1a80*/  VIADD R10, R10, 0x1 ;  /* 0x000000010a0a7836 */ /* 0x000fe20000000000 */
[----:B------:R2:W-:Y:S04]  /*1a90*/  SYNCS.ARRIVE.TRANS64.A1T0 RZ, [R3+URZ+0xf0], RZ ;  /* 0x0000f0ff03ff79a7 */ /* 0x0005e800081000ff */
[----:B------:R-:W-:-:S04]  /*1aa0*/  ISETP.NE.AND P0, PT, R10, 0x2, PT ;  /* 0x000000020a00780c */ /* 0x000fc80003f05270 */
[----:B------:R-:W-:Y:S02]  /*1ab0*/  SEL R10, R10, RZ, P0 ;  /* 0x000000ff0a0a7207 */ /* 0x000fe40000000000 */
[----:B--2---:R-:W-:-:S04]  /*1ac0*/  SEL R3, RZ, 0x1, P0 ;  /* 0x00000001ff037807 */ /* 0x004fc80000000000 */
[----:B------:R-:W-:-:S07]  /*1ad0*/  LOP3.LUT R8, R8, R3, RZ, 0x3c, !PT ;  /* 0x0000000308087212 */ /* 0x000fce00078e3cff */
.L_x_23:
[----:B------:R-:W-:Y:S01]  /*1ae0*/  UMOV UR6, 0x400 ;  /* 0x0000040000067882 */ /* 0x000fe20000000000 */
[----:B------:R-:W-:Y:S01]  /*1af0*/  LEA.HI R3, R21, R21, RZ, 0x1 ;  /* 0x0000001515037211 */ /* 0x000fe200078f08ff */
[----:B-1----:R-:W-:Y:S01]  /*1b00*/  ULEA UR6, UR37, UR6, 0x18 ;  /* 0x0000000625067291 */ /* 0x002fe2000f8ec0ff */
[----:B------:R-:W-:Y:S01]  /*1b10*/  SHF.L.U32 R2, R15, 0x1f, RZ ;  /* 0x0000001f0f027819 */ /* 0x000fe200000006ff */
[----:B------:R-:W-:Y:S01]  /*1b20*/  UISETP.GE.U32.AND UP0, UPT, UR21, 0x7f, UPT ;  /* 0x0000007f1500788c */ /* 0x000fe2000bf06070 */
[C---:B------:R-:W-:Y:S01]  /*1b30*/  R2UR UR9, R16.reuse ;  /* 0x00000000100972ca */ /* 0x040fe200000e0000 */
[----:B------:R-:W-:Y:S01]  /*1b40*/  ULEA UR8, UR29, UR6, 0x3 ;  /* 0x000000061d087291 */ /* 0x000fe2000f8e18ff */
[----:B------:R-:W-:Y:S01]  /*1b50*/  IMAD.SHL.U32 R3, R3, 0x40, RZ ;  /* 0x0000004003037824 */ /* 0x000fe200078e00ff */
[----:B------:R-:W-:Y:S01]  /*1b60*/  R2UR UR10, R16 ;  /* 0x00000000100a72ca */ /* 0x000fe200000e0000 */
[----:B------:R-:W-:-:S03]  /*1b70*/  UMOV UR31, URZ ;  /* 0x000000ff001f7c82 */ /* 0x000fc60008000000 */
[----:B------:R-:W-:-:S03]  /*1b80*/  R2UR UR34, R3 ;  /* 0x00000000032272ca */ /* 0x000fc600000e0000 */
[----:B------:R1:W2:Y:S01]  /*1b90*/  SYNCS.PHASECHK.TRANS64.TRYWAIT P0, [UR8+0x20], R2 ;  /* 0x00002002ff0075a7 */ /* 0x0002a20008001108 */
[----:B------:R-:W-:-:S09]  /*1ba0*/  R2UR UR8, R20 ;  /* 0x00000000140872ca */ /* 0x000fd200000e0000 */
[----:B------:R-:W-:-:S04]  /*1bb0*/  ULOP3.LUT UR34, UR9, 0xffffff80, UR34, 0xf8, !UPT ;  /* 0xffffff8009227892 */ /* 0x000fc8000f8ef822 */
[----:B------:R-:W-:Y:S01]  /*1bc0*/  ULEA UR10, UR8, UR10, 0x7 ;  /* 0x0000000a080a7291 */ /* 0x000fe2000f8e38ff */
[----:B------:R-:W-:Y:S11]  /*1bd0*/  BRA.U !UP0, `(.L_x_25) ;  /* 0x0000000108d87547 */ /* 0x000ff6000b800000 */
[----:B------:R-:W-:Y:S01]  /*1be0*/  UMOV UR16, UR27 ;  /* 0x0000001b00107c82 */ /* 0x000fe20008000000 */
[----:B------:R-:W-:Y:S01]  /*1bf0*/  UMOV UR19, UR29 ;  /* 0x0000001d00137c82 */ /* 0x000fe20008000000 */
[----:B------:R-:W-:Y:S01]  /*1c00*/  UMOV UR35, UR14 ;  /* 0x0000000e00237c82 */ /* 0x000fe20008000000 */
[----:B------:R-:W-:-:S05]  /*1c10*/  UMOV UR11, UR7 ;  /* 0x00000007000b7c82 */ /* 0x000fca0008000000 */
.L_x_31:
[----:B------:R-:W-:Y:S01]  /*1c20*/  ULEA UR33, UR19, UR6, 0x3 ;  /* 0x0000000613217291 */ /* 0x000fe2000f8e18ff */
[----:B------:R-:W-:Y:S01]  /*1c30*/  @P5 MOV R3, 0x8000 ;  /* 0x0000800000035802 */ /* 0x000fe20000000f00 */
[----:B-12---:R-:W-:Y:S10]  /*1c40*/  @P0 BRA `(.L_x_26) ;  /* 0x00000000000c0947 */ /* 0x006ff40003800000 */
[----:B------:R-:W-:-:S04]  /*1c50*/  SHF.L.U32 R5, R15, 0x1f, RZ ;  /* 0x0000001f0f057819 */ /* 0x000fc800000006ff */
[----:B------:R-:W2:Y:S02]  /*1c60*/  SYNCS.PHASECHK.TRANS64.TRYWAIT P0, [UR33+0x20], R5 ;  /* 0x00002005ff0075a7 */ /* 0x000ea40008001121 */
[----:B--2---:R-:W-:Y:S05]  /*1c70*/  @!P0 BRA `(.L_x_27) ;  /* 0x0000006c00c88947 */ /* 0x004fea0003800000 */
.L_x_26:
[----:B------:R2:W-:Y:S01]  /*1c80*/  @P5 SYNCS.ARRIVE.TRANS64 RZ, [UR33], R3 ;  /* 0x00000003ffff59a7 */ /* 0x0005e20008000021 */
[----:B------:R-:W-:Y:S02]  /*1c90*/  ULOP3.LUT UR8, UR28, 0x2, URZ, 0xfc, !UPT ;  /* 0x000000021c087892 */ /* 0x000fe4000f8efcff */
[----:B------:R-:W-:Y:S02]  /*1ca0*/  UIADD3 UR16, UPT, UPT, UR16, 0x1, URZ ;  /* 0x0000000110107890 */ /* 0x000fe4000fffe0ff */
[----:B------:R-:W-:Y:S02]  /*1cb0*/  UISETP.NE.AND UP0, UPT, UR8, 0x2, UPT ;  /* 0x000000020800788c */ /* 0x000fe4000bf05270 */
[----:B------:R-:W-:-:S07]  /*1cc0*/  UISETP.NE.AND UP2, UPT, UR16, 0x1, UPT ;  /* 0x000000011000788c */ /* 0x000fce000bf45270 */
[----:B------:R-:W-:Y:S05]  /*1cd0*/  BRA.U UP0, `(.L_x_28) ;  /* 0x0000000100047547 */ /* 0x000fea000b800000 */
[----:B------:R-:W-:Y:S05]  /*1ce0*/  BPT.TRAP 0x1 ;  /* 0x000000040000795c */ /* 0x000fea0000300000 */
.L_x_28:
[----:B------:R-:W-:Y:S04]  /*1cf0*/  BSSY.RECONVERGENT B0, `(.L_x_29) ;  /* 0x0000003000007945 */ /* 0x000fe80003800200 */
[----:B------:R-:W-:Y:S05]  /*1d00*/  @!P4 BRA `(.L_x_30) ;  /* 0x000000000004c947 */ /* 0x000fea0003800000 */
[----:B------:R-:W-:Y:S05]  /*1d10*/  BPT.TRAP 0x1 ;  /* 0x000000040000795c */ /* 0x000fea0000300000 */
.L_x_30:
[----:B------:R-:W-:Y:S05]  /*1d20*/  BSYNC.RECONVERGENT B0 ;  /* 0x0000000000007941 */ /* 0x000fea0003800200 */
.L_x_29:
[----:B------:R-:W-:Y:S02]  /*1d30*/  UIADD3 UR29, UPT, UPT, UR19, 0x1, URZ ;  /* 0x00000001131d7890 */ /* 0x000fe4000fffe0ff */
[----:B------:R-:W-:Y:S02]  /*1d40*/  UIADD3 UR42, UP1, UPT, UR24, 0x80, URZ ;  /* 0x00000080182a7890 */ /* 0x000fe4000ff3e0ff */
[----:B------:R-:W-:Y:S02]  /*1d50*/  UISETP.NE.AND UP0, UPT, UR29, 0x4, UPT ;  /* 0x000000041d00788c */ /* 0x000fe4000bf05270 */
[----:B------:R-:W-:Y:S02]  /*1d60*/  ULOP3.LUT UR33, UR33, 0xfefffff8, URZ, 0xc0, !UPT ;  /* 0xfefffff821217892 */ /* 0x000fe4000f8ec0ff */
[----:B------:R-:W-:Y:S02]  /*1d70*/  USEL UR9, URZ, 0x1, UP0 ;  /* 0x00000001ff097887 */ /* 0x000fe40008000000 */
[----:B------:R-:W-:-:S02]  /*1d80*/  USEL UR29, UR29, URZ, UP0 ;  /* 0x000000ff1d1d7287 */ /* 0x000fc40008000000 */
[----:B------:R-:W-:Y:S02]  /*1d90*/  UIADD3 UR40, UP0, UPT, UR24, 0x180, URZ ;  /* 0x0000018018287890 */ /* 0x000fe4000ff1e0ff */
[----:B------:R-:W-:Y:S01]  /*1da0*/  ULEA UR8, UR29, UR6, 0x3 ;  /* 0x000000061d087291 */ /* 0x000fe2000f8e18ff */
[----:B------:R-:W-:Y:S01]  /*1db0*/  LOP3.LUT R15, R15, UR9, RZ, 0x3c, !PT ;  /* 0x000000090f0f7c12 */ /* 0x000fe2000f8e3cff */
[----:B------:R-:W-:Y:S02]  /*1dc0*/  UIADD3.X UR43, UPT, UPT, URZ, UR25, URZ, UP1, !UPT ;  /* 0x00000019ff2b7290 */ /* 0x000fe40008ffe4ff */
[----:B------:R-:W-:Y:S01]  /*1dd0*/  UPRMT UR18, URZ, 0x5410, UR5 ;  /* 0x00005410ff127896 */ /* 0x000fe20008000005 */
[----:B-1----:R-:W-:Y:S01]  /*1de0*/  SHF.L.U32 R2, R15, 0x1f, RZ ;  /* 0x0000001f0f027819 */ /* 0x002fe200000006ff */
[----:B------:R-:W-:Y:S02]  /*1df0*/  UIADD3.X UR41, UPT, UPT, URZ, UR25, URZ, UP0, !UPT ;  /* 0x00000019ff297290 */ /* 0x000fe400087fe4ff */
[----:B------:R-:W-:Y:S01]  /*1e00*/  UPRMT UR17, URZ, 0x5410, UR4 ;  /* 0x00005410ff117896 */ /* 0x000fe20008000004 */
[----:B------:R4:W1:Y:S01]  /*1e10*/  SYNCS.PHASECHK.TRANS64.TRYWAIT P0, [UR8+0x20], R2 ;  /* 0x00002002ff0075a7 */ /* 0x0008620008001108 */
[----:B------:R-:W-:Y:S01]  /*1e20*/  USHF.L.U32 UR8, UR19, 0xc, URZ ;  /* 0x0000000c13087899 */ /* 0x000fe200080006ff */
[----:B------:R-:W-:Y:S01]  /*1e30*/  UMOV UR38, 0x0 ;  /* 0x0000000000267882 */ /* 0x000fe20000000000 */
[----:B------:R-:W-:-:S02]  /*1e40*/  UMOV UR39, 0x10000000 ;  /* 0x1000000000277882 */ /* 0x000fc40000000000 */
[----:B------:R-:W-:Y:S02]  /*1e50*/  ULOP3.LUT UR32, UR15, UR8, URZ, 0xfc, !UPT ;  /* 0x000000080f207292 */ /* 0x000fe4000f8efcff */
[----:B------:R-:W-:Y:S02]  /*1e60*/  ULOP3.LUT UR8, UR13, UR8, URZ, 0xfc, !UPT ;  /* 0x000000080d087292 */ /* 0x000fe4000f8efcff */
[----:B------:R-:W-:Y:S02]  /*1e70*/  ULEA UR32, UR32, UR6, 0x1 ;  /* 0x0000000620207291 */ /* 0x000fe4000f8e08ff */
[----:B------:R-:W-:Y:S02]  /*1e80*/  ULEA UR8, UR8, UR6, 0x1 ;  /* 0x0000000608087291 */ /* 0x000fe4000f8e08ff */
[----:B------:R-:W-:Y:S02]  /*1e90*/  UIADD3 UR32, UPT, UPT, UR32, 0x4300, URZ ;  /* 0x0000430020207890 */ /* 0x000fe4000fffe0ff */
[----:B------:R-:W-:Y:S01]  /*1ea0*/  UIADD3 UR8, UPT, UPT, UR8, 0xc300, URZ ;  /* 0x0000c30008087890 */ /* 0x000fe2000fffe0ff */
[----:B------:R-:W-:Y:S01]  /*1eb0*/  UMOV UR12, UR36 ;  /* 0x00000024000c7c82 */ /* 0x000fe20008000000 */
[----:B------:R-:W-:Y:S01]  /*1ec0*/  UMOV UR9, UR33 ;  /* 0x0000002100097c82 */ /* 0x000fe20008000000 */
[----:B------:R-:W-:Y:S01]  /*1ed0*/  UMOV UR31, UR26 ;  /* 0x0000001a001f7c82 */ /* 0x000fe20008000000 */
[----:B------:R-:W-:-:S03]  /*1ee0*/  UMOV UR19, UR29 ;  /* 0x0000001d00137c82 */ /* 0x000fc60008000000 */
[----:B------:R2:W-:Y:S02]  /*1ef0*/  UTMALDG.3D.MULTICAST.2CTA [UR32], [UR42], UR18, desc[UR38] ;  /* 0x000026202a0073b4 */ /* 0x0005e40008211812 */
[----:B------:R3:W-:Y:S01]  /*1f00*/  UTMALDG.3D.MULTICAST.2CTA [UR8], [UR40], UR17, desc[UR38] ;  /* 0x00002608280073b4 */ /* 0x0007e20008211811 */
[----:B--2---:R-:W-:Y:S02]  /*1f10*/  UIADD3 UR35, UPT, UPT, UR35, 0x40, URZ ;  /* 0x0000004023237890 */ /* 0x004fe4000fffe0ff */
[----:B---3--:R-:W-:Y:S01]  /*1f20*/  UIADD3 UR11, UPT, UPT, UR11, 0x40, URZ ;  /* 0x000000400b0b7890 */ /* 0x008fe2000fffe0ff */
[----:B----4-:R-:W-:Y:S11]  /*1f30*/  BRA.U UP2, `(.L_x_31) ;  /* 0xfffffffd02387547 */ /* 0x010ff6000b83ffff */
.L_x_25:
[----:B------:R-:W-:Y:S01]  /*1f40*/  ULEA UR8, UR29, UR6, 0x3 ;  /* 0x000000061d087291 */ /* 0x000fe2000f8e18ff */
[----:B-1----:R-:W-:Y:S01]  /*1f50*/  SHF.L.U32 R2, R15, 0x1f, RZ ;  /* 0x0000001f0f027819 */ /* 0x002fe200000006ff */
[----:B------:R-:W-:Y:S01]  /*1f60*/  @!P1 SYNCS.ARRIVE.TRANS64.A1T0 RZ, [UR6+0x88], RZ ;  /* 0x000088ffffff99a7 */ /* 0x000fe20008100006 */
[----:B------:R-:W-:-:S06]  /*1f70*/  UISETP.GT.AND UP0, UPT, UR23, UR22, UPT ;  /* 0x000000161700728c */ /* 0x000fcc000bf04270 */
[----:B------:R1:W4:Y:S03]  /*1f80*/  SYNCS.PHASECHK.TRANS64.TRYWAIT P1, [UR8+0x20], R2 ;  /* 0x00002002ff0075a7 */ /* 0x0003260008021108 */
[----:B------:R-:W-:Y:S05]  /*1f90*/  BRA.U !UP0, `(.L_x_32) ;  /* 0x0000000108ec7547 */ /* 0x000fea000b800000 */
[----:B------:R-:W-:Y:S01]  /*1fa0*/  UIADD3 UR35, UPT, UPT, UR30, UR31, URZ ;  /* 0x0000001f1e237290 */ /* 0x000fe2000fffe0ff */
[----:B------:R-:W-:-:S11]  /*1fb0*/  UMOV UR38, UR29 ;  /* 0x0000001d00267c82 */ /* 0x000fd60008000000 */
.L_x_40:
[----:B------:R-:W-:Y:S01]  /*1fc0*/  ULEA UR33, UR38, UR6, 0x3 ;  /* 0x0000000626217291 */ /* 0x000fe2000f8e18ff */
[----:B----4-:R-:W-:Y:S01]  /*1fd0*/  @P5 MOV R3, 0x8000 ;  /* 0x0000800000035802 */ /* 0x010fe20000000f00 */
[----:B--2-4-:R-:W-:Y:S10]  /*1fe0*/  @P1 BRA `(.L_x_33) ;  /* 0x00000000000c1947 */ /* 0x014ff40003800000 */
[----:B------:R-:W-:-:S04]  /*1ff0*/  SHF.L.U32 R5, R15, 0x1f, RZ ;  /* 0x0000001f0f057819 */ /* 0x000fc800000006ff */
[----:B--2---:R-:W2:Y:S02]  /*2000*/  SYNCS.PHASECHK.TRANS64.TRYWAIT P0, [UR33+0x20], R5 ;  /* 0x00002005ff0075a7 */ /* 0x004ea40008001121 */
[----:B--2---:R-:W-:Y:S05]  /*2010*/  @!P0 BRA `(.L_x_34) ;  /* 0x0000006800f88947 */ /* 0x004fea0003800000 */
.L_x_33:
[----:B------:R4:W-:Y:S01]  /*2020*/  @P5 SYNCS.ARRIVE.TRANS64 RZ, [UR33], R3 ;  /* 0x00000003ffff59a7 */ /* 0x0009e20008000021 */
[----:B------:R-:W-:-:S04]  /*2030*/  ULOP3.LUT UR8, UR28, 0x2, URZ, 0xfc, !UPT ;  /* 0x000000021c087892 */ /* 0x000fc8000f8efcff */
[----:B------:R-:W-:-:S09]  /*2040*/  UISETP.NE.AND UP0, UPT, UR8, 0x2, UPT ;  /* 0x000000020800788c */ /* 0x000fd2000bf05270 */
[----:B------:R-:W-:Y:S05]  /*2050*/  BRA.U UP0, `(.L_x_35) ;  /* 0x0000000100047547 */ /* 0x000fea000b800000 */
[----:B------:R-:W-:Y:S05]  /*2060*/  BPT.TRAP 0x1 ;  /* 0x000000040000795c */ /* 0x000fea0000300000 */
.L_x_35:
[----:B------:R-:W-:Y:S04]  /*2070*/  BSSY.RECONVERGENT B0, `(.L_x_36) ;  /* 0x0000003000007945 */ /* 0x000fe80003800200 */
[----:B------:R-:W-:Y:S05]  /*2080*/  @!P4 BRA `(.L_x_37) ;  /* 0x000000000004c947 */ /* 0x000fea0003800000 */
[----:B------:R-:W-:Y:S05]  /*2090*/  BPT.TRAP 0x1 ;  /* 0x000000040000795c */ /* 0x000fea0000300000 */
.L_x_37:
[----:B------:R-:W-:Y:S05]  /*20a0*/  BSYNC.RECONVERGENT B0 ;  /* 0x0000000000007941 */ /* 0x000fea0003800200 */
.L_x_36:
[----:B------:R-:W-:Y:S01]  /*20b0*/  UIADD3 UR29, UPT, UPT, UR38, 0x1, URZ ;  /* 0x00000001261d7890 */ /* 0x000fe2000fffe0ff */
[----:B------:R-:W-:Y:S01]  /*20c0*/  BSSY.RECONVERGENT B0, `(.L_x_38) ;  /* 0x0000024000007945 */ /* 0x000fe20003800200 */
[----:B--2---:R-:W-:Y:S02]  /*20d0*/  ELECT P0, URZ, PT ;  /* 0x0000000000ff782f */ /* 0x004fe40003800000 */
[----:B------:R-:W-:-:S04]  /*20e0*/  UISETP.NE.AND UP0, UPT, UR29, 0x4, UPT ;  /* 0x000000041d00788c */ /* 0x000fc8000bf05270 */
[----:B------:R-:W-:Y:S02]  /*20f0*/  USEL UR9, URZ, 0x1, UP0 ;  /* 0x00000001ff097887 */ /* 0x000fe40008000000 */
[----:B------:R-:W-:-:S04]  /*2100*/  USEL UR29, UR29, URZ, UP0 ;  /* 0x000000ff1d1d7287 */ /* 0x000fc80008000000 */
[----:B------:R-:W-:Y:S01]  /*2110*/  ULEA UR8, UR29, UR6, 0x3 ;  /* 0x000000061d087291 */ /* 0x000fe2000f8e18ff */
[----:B------:R-:W-:-:S04]  /*2120*/  LOP3.LUT R15, R15, UR9, RZ, 0x3c, !PT ;  /* 0x000000090f0f7c12 */ /* 0x000fc8000f8e3cff */
[----:B-1----:R-:W-:-:S04]  /*2130*/  SHF.L.U32 R2, R15, 0x1f, RZ ;  /* 0x0000001f0f027819 */ /* 0x002fc800000006ff */
[----:B------:R1:W2:Y:S01]  /*2140*/  SYNCS.PHASECHK.TRANS64.TRYWAIT P1, [UR8+0x20], R2 ;  /* 0x00002002ff0075a7 */ /* 0x0002a20008021108 */
[----:B------:R-:W-:Y:S05]  /*2150*/  @!P0 BRA `(.L_x_39) ;  /* 0x0000000000688947 */ /* 0x000fea0003800000 */
[----:B------:R-:W-:Y:S02]  /*2160*/  USHF.L.U32 UR8, UR38, 0xc, URZ ;  /* 0x0000000c26087899 */ /* 0x000fe400080006ff */
[----:B------:R-:W-:Y:S02]  /*2170*/  USHF.L.U32 UR11, UR31, 0x6, URZ ;  /* 0x000000061f0b7899 */ /* 0x000fe400080006ff */
[----:B------:R-:W-:Y:S02]  /*2180*/  ULOP3.LUT UR16, UR15, UR8, URZ, 0xfc, !UPT ;  /* 0x000000080f107292 */ /* 0x000fe4000f8efcff */
[----:B------:R-:W-:Y:S02]  /*2190*/  ULOP3.LUT UR8, UR13, UR8, URZ, 0xfc, !UPT ;  /* 0x000000080d087292 */ /* 0x000fe4000f8efcff */
[----:B------:R-:W-:Y:S02]  /*21a0*/  UIADD3 UR44, UP1, UPT, UR24, 0x80, URZ ;  /* 0x00000080182c7890 */ /* 0x000fe4000ff3e0ff */
[----:B------:R-:W-:-:S02]  /*21b0*/  ULEA UR16, UR16, UR6, 0x1 ;  /* 0x0000000610107291 */ /* 0x000fc4000f8e08ff */
[----:B------:R-:W-:Y:S02]  /*21c0*/  UIADD3 UR42, UP0, UPT, UR24, 0x180, URZ ;  /* 0x00000180182a7890 */ /* 0x000fe4000ff1e0ff */
[----:B------:R-:W-:Y:S02]  /*21d0*/  ULEA UR8, UR8, UR6, 0x1 ;  /* 0x0000000608087291 */ /* 0x000fe4000f8e08ff */
[----:B------:R-:W-:Y:S02]  /*21e0*/  ULOP3.LUT UR17, UR33, 0xfefffff8, URZ, 0xc0, !UPT ;  /* 0xfefffff821117892 */ /* 0x000fe4000f8ec0ff */
[----:B------:R-:W-:Y:S02]  /*21f0*/  UIADD3.X UR45, UPT, UPT, URZ, UR25, URZ, UP1, !UPT ;  /* 0x00000019ff2d7290 */ /* 0x000fe40008ffe4ff */
[----:B------:R-:W-:Y:S02]  /*2200*/  ULOP3.LUT UR19, UR14, UR11, URZ, 0xfc, !UPT ;  /* 0x0000000b0e137292 */ /* 0x000fe4000f8efcff */
[----:B------:R-:W-:-:S02]  /*2210*/  UIADD3 UR16, UPT, UPT, UR16, 0x4300, URZ ;  /* 0x0000430010107890 */ /* 0x000fc4000fffe0ff */
[----:B------:R-:W-:Y:S02]  /*2220*/  UPRMT UR39, URZ, 0x5410, UR5 ;  /* 0x00005410ff277896 */ /* 0x000fe40008000005 */
[----:B------:R-:W-:Y:S02]  /*2230*/  ULOP3.LUT UR11, UR7, UR11, URZ, 0xfc, !UPT ;  /* 0x0000000b070b7292 */ /* 0x000fe4000f8efcff */
[----:B------:R-:W-:Y:S02]  /*2240*/  UIADD3 UR8, UPT, UPT, UR8, 0xc300, URZ ;  /* 0x0000c30008087890 */ /* 0x000fe4000fffe0ff */
[----:B------:R-:W-:Y:S02]  /*2250*/  UPRMT UR32, URZ, 0x5410, UR4 ;  /* 0x00005410ff207896 */ /* 0x000fe40008000004 */
[----:B------:R-:W-:Y:S01]  /*2260*/  UIADD3.X UR43, UPT, UPT, URZ, UR25, URZ, UP0, !UPT ;  /* 0x00000019ff2b7290 */ /* 0x000fe200087fe4ff */
[----:B------:R-:W-:Y:S01]  /*2270*/  UMOV UR40, 0x0 ;  /* 0x0000000000287882 */ /* 0x000fe20000000000 */
[----:B------:R-:W-:Y:S01]  /*2280*/  UMOV UR41, 0x10000000 ;  /* 0x1000000000297882 */ /* 0x000fe20000000000 */
[----:B------:R-:W-:Y:S01]  /*2290*/  UMOV UR18, UR34 ;  /* 0x0000002200127c82 */ /* 0x000fe20008000000 */
[----:B------:R-:W-:Y:S01]  /*22a0*/  UMOV UR20, UR36 ;  /* 0x0000002400147c82 */ /* 0x000fe20008000000 */
[----:B------:R-:W-:Y:S01]  /*22b0*/  UMOV UR12, UR36 ;  /* 0x00000024000c7c82 */ /* 0x000fe20008000000 */
[----:B------:R-:W-:Y:S01]  /*22c0*/  UMOV UR9, UR17 ;  /* 0x0000001100097c82 */ /* 0x000fe20008000000 */
[----:B------:R1:W-:Y:S02]  /*22d0*/  UTMALDG.3D.MULTICAST.2CTA [UR16], [UR44], UR39, desc[UR40] ;  /* 0x000028102c0073b4 */ /* 0x0003e40008211827 */
[----:B------:R1:W-:Y:S02]  /*22e0*/  UTMALDG.3D.MULTICAST.2CTA [UR8], [UR42], UR32, desc[UR40] ;  /* 0x000028082a0073b4 */ /* 0x0003e40008211820 */
[----:B-1----:R-:W-:Y:S01]  /*22f0*/  NOP ;  /* 0x0000000000007918 */ /* 0x002fe20000000000 */
.L_x_39:
[----:B------:R-:W-:Y:S05]  /*2300*/  BSYNC.RECONVERGENT B0 ;  /* 0x0000000000007941 */ /* 0x000fea0003800200 */
.L_x_38:
[----:B------:R-:W-:Y:S01]  /*2310*/  UIADD3 UR31, UPT, UPT, UR31, 0x1, URZ ;  /* 0x000000011f1f7890 */ /* 0x000fe2000fffe0ff */
[----:B------:R-:W-:-:S03]  /*2320*/  UMOV UR38, UR29 ;  /* 0x0000001d00267c82 */ /* 0x000fc60008000000 */
[----:B------:R-:W-:-:S09]  /*2330*/  UISETP.NE.AND UP0, UPT, UR31, UR35, UPT ;  /* 0x000000231f00728c */ /* 0x000fd2000bf05270 */
[----:B------:R-:W-:Y:S05]  /*2340*/  BRA.U UP0, `(.L_x_40) ;  /* 0xfffffffd001c7547 */ /* 0x000fea000b83ffff */
.L_x_32:
[----:B-1----:R-:W-:Y:S01]  /*2350*/  LEA R2, R14, UR6, 0x3 ;  /* 0x000000060e027c11 */ /* 0x002fe2000f8e18ff */
[----:B------:R-:W-:Y:S01]  /*2360*/  NOP ;  /* 0x0000000000007918 */ /* 0x000fe20000000000 */
[----:B----4-:R-:W-:Y:S02]  /*2370*/  SHF.L.U32 R3, R12, 0x1f, RZ ;  /* 0x0000001f0c037819 */ /* 0x010fe400000006ff */
[----:B------:R-:W-:Y:S02]  /*2380*/  LEA R4, R14, UR6, 0x4 ;  /* 0x000000060e047c11 */ /* 0x000fe4000f8e20ff */
[----:B--2---:R-:W1:Y:S02]  /*2390*/  SYNCS.PHASECHK.TRANS64.TRYWAIT P0, [R2+URZ+0x90], R3 ;  /* 0x00009003020075a7 */ /* 0x004e6400080011ff */
[----:B-1----:R-:W-:Y:S05]  /*23a0*/  @!P0 BRA `(.L_x_41) ;  /* 0x00000068002c8947 */ /* 0x002fea0003800000 */
.L_x_154:
[----:B------:R-:W2:Y:S01]  /*23b0*/  LDS.128 R4, [R4+0x120] ;  /* 0x0001200004047984 */ /* 0x000ea20000000c00 */
[----:B------:R-:W-:Y:S01]  /*23c0*/  ISETP.GE.AND P0, PT, R26, 0x1, PT ;  /* 0x000000011a00780c */ /* 0x000fe20003f06270 */
[----:B-1----:R-:W-:Y:S01]  /*23d0*/  VIADD R2, R2, 0xa0 ;  /* 0x000000a002027836 */ /* 0x002fe20000000000 */
[----:B------:R-:W-:Y:S01]  /*23e0*/  @!PT LDS RZ, [RZ] ;  /* 0x00000000fffff984 */ /* 0x000fe20000000800 */
[----:B------:R-:W-:Y:S01]  /*23f0*/  @!PT LDS RZ, [RZ] ;  /* 0x00000000fffff984 */ /* 0x000fe20000000800 */
[----:B------:R-:W-:Y:S01]  /*2400*/  @!PT LDS RZ, [RZ] ;  /* 0x00000000fffff984 */ /* 0x000fe20000000800 */
[----:B------:R-:W-:Y:S01]  /*2410*/  @!PT LDS RZ, [RZ] ;  /* 0x00000000fffff984 */ /* 0x000fe20000000800 */
[----:B------:R1:W-:Y:S06]  /*2420*/  MEMBAR.ALL.CTA ;  /* 0x0000000000007992 */ /* 0x0003ec0000008000 */
[----:B-1----:R-:W1:Y:S01]  /*2430*/  FENCE.VIEW.ASYNC.S ;  /* 0x00000000000073c6 */ /* 0x002e620000000000 */
[----:B------:R-:W-:-:S04]  /*2440*/  PRMT R2, RZ, 0x654, R2 ;  /* 0x00000654ff027816 */ /* 0x000fc80000000002 */
[----:B-1----:R1:W-:Y:S01]  /*2450*/  SYNCS.ARRIVE.TRANS64.RED.A1T0 RZ, [R2+URZ], RZ ;  /* 0x000000ff02ff79a7 */ /* 0x0023e200081004ff */
[----:B--2---:R-:W-:-:S13]  /*2460*/  LOP3.LUT P2, RZ, R6, 0x1, RZ, 0xc0, !PT ;  /* 0x0000000106ff7812 */ /* 0x004fda000784c0ff */
[----:B------:R-:W-:Y:S01]  /*2470*/  @P2 SHF.R.U32.HI R3, RZ, 0x10, R5 ;  /* 0x00000010ff032819 */ /* 0x000fe20000011605 */
[----:B------:R-:W-:Y:S01]  /*2480*/  VOTEU.ANY UP0, P2 ;  /* 0x0000000000ff7886 */ /* 0x000fe20001000100 */
[----:B------:R-:W-:Y:S02]  /*2490*/  @P2 MOV R13, R4 ;  /* 0x00000004000d2202 */ /* 0x000fe40000000f00 */
[----:B------:R-:W-:Y:S02]  /*24a0*/  @P2 R2UR.BROADCAST UR8, R3 ;  /* 0x00000000030822ca */ /* 0x000fe400008e0000 */
[----:B------:R-:W-:-:S11]  /*24b0*/  @P2 LOP3.LUT R11, R5, 0xffff, RZ, 0xc0, !PT ;  /* 0x0000ffff050b2812 */ /* 0x000fd600078ec0ff */
[----:B------:R-:W-:Y:S01]  /*24c0*/  @UP0 UMOV UR36, UR8 ;  /* 0x0000000800240c82 */ /* 0x000fe20008000000 */
[----:B-1----:R-:W-:Y:S05]  /*24d0*/  @!P0 BRA `(.L_x_42) ;  /* 0x0000000000b88947 */ /* 0x002fea0003800000 */
[----:B------:R-:W3:Y:S01]  /*24e0*/  LDC.64 R4, c[0x0][0xb18] ;  /* 0x0002c600ff047b82 */ /* 0x000ee20000000a00 */
[----:B------:R-:W-:-:S07]  /*24f0*/  ISETP.NE.AND P3, PT, R26, 0x1, PT ;  /* 0x000000011a00780c */ /* 0x000fce0003f65270 */
[----:B------:R-:W1:Y:S08]  /*2500*/  LDC.64 R6, c[0x0][0xb10] ;  /* 0x0002c400ff067b82 */ /* 0x000e700000000a00 */
[----:B------:R-:W2:Y:S08]  /*2510*/  LDC R17, c[0x0][0xb20] ;  /* 0x0002c800ff117b82 */ /* 0x000eb00000000800 */
[----:B------:R-:W4:Y:S01]  /*2520*/  LDC R18, c[0x0][0xb0c] ;  /* 0x0002c300ff127b82 */ /* 0x000f220000000800 */
[----:B---3--:R-:W-:Y:S01]  /*2530*/  IMAD.HI.U32 R22, R0, R5, RZ ;  /* 0x0000000500167227 */ /* 0x008fe200078e00ff */
[----:B------:R-:W-:-:S06]  /*2540*/  ISETP.NE.AND P0, PT, R4, 0x1, PT ;  /* 0x000000010400780c */ /* 0x000fcc0003f05270 */
[----:B------:R-:W3:Y:S01]  /*2550*/  LDC.64 R2, c[0x0][0xb28] ;  /* 0x0002ca00ff027b82 */ /* 0x000ee20000000a00 */
[----:B-1----:R-:W-:-:S04]  /*2560*/  IMAD.HI.U32 R20, R9, R6, RZ ;  /* 0x0000000609147227 */ /* 0x002fc800078e00ff */
[----:B------:R-:W-:Y:S01]  /*2570*/  IMAD.HI.U32 R24, R13, R6, RZ ;  /* 0x000000060d187227 */ /* 0x000fe200078e00ff */
[----:B------:R-:W-:Y:S02]  /*2580*/  SHF.R.U32.HI R20, RZ, R7, R20 ;  /* 0x00000007ff147219 */ /* 0x000fe40000011614 */
[----:B--2---:R-:W-:Y:S01]  /*2590*/  SHF.R.U32.HI R19, RZ, R17, R22 ;  /* 0x00000011ff137219 */ /* 0x004fe20000011616 */
[----:B------:R-:W-:Y:S01]  /*25a0*/  IMAD.HI.U32 R22, R11, R5, RZ ;  /* 0x000000050b167227 */ /* 0x000fe200078e00ff */
[----:B------:R-:W-:Y:S02]  /*25b0*/  SHF.R.U32.HI R24, RZ, R7, R24 ;  /* 0x00000007ff187219 */ /* 0x000fe40000011618 */
[----:B------:R-:W-:Y:S02]  /*25c0*/  SEL R19, R0, R19, !P0 ;  /* 0x0000001300137207 */ /* 0x000fe40004000000 */
[----:B------:R-:W-:Y:S02]  /*25d0*/  SHF.R.U32.HI R22, RZ, R17, R22 ;  /* 0x00000011ff167219 */ /* 0x000fe40000011616 */
[----:B----4-:R-:W-:-:S02]  /*25e0*/  ISETP.NE.AND P1, PT, R18, 0x1, PT ;  /* 0x000000011200780c */ /* 0x010fc40003f25270 */
[----:B------:R-:W-:Y:S02]  /*25f0*/  SEL R5, R11, R22, !P0 ;  /* 0x000000160b057207 */ /* 0x000fe40004000000 */
[----:B------:R-:W-:Y:S02]  /*2600*/  SEL R21, R9, R20, !P1 ;  /* 0x0000001409157207 */ /* 0x000fe40004800000 */
[----:B------:R-:W-:Y:S01]  /*2610*/  SEL R7, R13, R24, !P1 ;  /* 0x000000180d077207 */ /* 0x000fe20004800000 */
[----:B---3--:R-:W-:Y:S01]  /*2620*/  IMAD.HI.U32 R20, R19, R2, RZ ;  /* 0x0000000213147227 */ /* 0x008fe200078e00ff */
[----:B------:R-:W-:-:S03]  /*2630*/  IADD3 R17, PT, PT, -R5, RZ, RZ ;  /* 0x000000ff05117210 */ /* 0x000fc60007ffe1ff */
        /* <DEDUP_REMOVED lines=11> */
[----:B------:R-:W-:-:S04]  /*26f0*/  @!P0 IMAD.HI.U32 R20, R7, R2, RZ ;  /* 0x0000000207148227 */ /* 0x000fc800078e00ff */
[----:B------:R-:W-:Y:S01]  /*2700*/  IMAD.MOV R2, RZ, RZ, -R6 ;  /* 0x000000ffff027224 */ /* 0x000fe200078e0a06 */
[----:B------:R-:W-:-:S03]  /*2710*/  @!P0 SHF.R.U32.HI R20, RZ, R3, R20 ;  /* 0x00000003ff148219 */ /* 0x000fc60000011614 */
[----:B------:R-:W-:Y:S01]  /*2720*/  IMAD R2, R26, R2, R5 ;  /* 0x000000021a027224 */ /* 0x000fe200078e0205 */
        /* <DEDUP_REMOVED lines=9> */
.L_x_42:
[----:B------:R-:W1:Y:S02]  /*27c0*/  LDCU UR8, c[0x0][0xb30] ;  /* 0x00016600ff0877ac */ /* 0x000e640008000800 */
[----:B-1----:R-:W-:-:S09]  /*27d0*/  UISETP.NE.AND UP0, UPT, UR8, 0x1, UPT ;  /* 0x000000010800788c */ /* 0x002fd2000bf05270 */
[----:B------:R-:W-:Y:S05]  /*27e0*/  BRA.U UP0, `(.L_x_43) ;  /* 0x0000000100407547 */ /* 0x000fea000b800000 */
[----:B------:R-:W1:Y:S08]  /*27f0*/  LDC.64 R4, c[0x0][0xb10] ;  /* 0x0002c400ff047b82 */ /* 0x000e700000000a00 */
[----:B------:R-:W2:Y:S08]  /*2800*/  LDC.64 R2, c[0x0][0xb18] ;  /* 0x0002c600ff027b82 */ /* 0x000eb00000000a00 */
[----:B------:R-:W4:Y:S08]  /*2810*/  LDC R6, c[0x0][0xb20] ;  /* 0x0002c800ff067b82 */ /* 0x000f300000000800 */
[----:B------:R-:W3:Y:S01]  /*2820*/  LDC R18, c[0x0][0xb0c] ;  /* 0x0002c300ff127b82 */ /* 0x000ee20000000800 */
[----:B-1----:R-:W-:-:S05]  /*2830*/  IMAD.HI.U32 R4, R13, R4, RZ ;  /* 0x000000040d047227 */ /* 0x002fca00078e00ff */
[----:B------:R-:W-:Y:S01]  /*2840*/  SHF.R.U32.HI R4, RZ, R5, R4 ;  /* 0x00000005ff047219 */ /* 0x000fe20000011604 */
[----:B--2---:R-:W-:Y:S01]  /*2850*/  IMAD.HI.U32 R3, R11, R3, RZ ;  /* 0x000000030b037227 */ /* 0x004fe200078e00ff */
[----:B------:R-:W-:-:S04]  /*2860*/  ISETP.NE.AND P0, PT, R2, 0x1, PT ;  /* 0x000000010200780c */ /* 0x000fc80003f05270 */
[----:B----4-:R-:W-:-:S04]  /*2870*/  SHF.R.U32.HI R6, RZ, R6, R3 ;  /* 0x00000006ff067219 */ /* 0x010fc80000011603 */
[----:B------:R-:W-:Y:S02]  /*2880*/  SEL R3, R11, R6, !P0 ;  /* 0x000000060b037207 */ /* 0x000fe40004000000 */
[----:B---3--:R-:W-:-:S04]  /*2890*/  ISETP.NE.AND P1, PT, R18, 0x1, PT ;  /* 0x000000011200780c */ /* 0x008fc80003f25270 */
[----:B------:R-:W-:-:S05]  /*28a0*/  SEL R4, R13, R4, !P1 ;  /* 0x000000040d047207 */ /* 0x000fca0004800000 */
[----:B------:R-:W-:Y:S02]  /*28b0*/  IMAD.IADD R5, R3, 0x1, -R4 ;  /* 0x0000000103057824 */ /* 0x000fe400078e0a04 */
[----:B------:R-:W-:Y:S02]  /*28c0*/  IMAD.IADD R3, R4, 0x1, -R3 ;  /* 0x0000000104037824 */ /* 0x000fe400078e0a03 */
[----:B------:R-:W-:Y:S02]  /*28d0*/  IMAD R13, R5, R18, R13 ;  /* 0x00000012050d7224 */ /* 0x000fe400078e020d */
[----:B------:R-:W-:-:S07]  /*28e0*/  IMAD R11, R3, R2, R11 ;  /* 0x00000002030b7224 */ /* 0x000fce00078e020b */
.L_x_43:
[----:B------:R-:W-:Y:S01]  /*28f0*/  VIADD R14, R14, 0x1 ;  /* 0x000000010e0e7836 */ /* 0x000fe20000000000 */
[----:B------:R-:W-:Y:S01]  /*2900*/  PLOP3.LUT P1, PT, PT, PT, PT, 0x80, 0x8 ;  /* 0x000000000008781c */ /* 0x000fe20003f2f070 */
[----:B------:R-:W-:Y:S02]  /*2910*/  IMAD.IADD R21, R13, 0x1, R64 ;  /* 0x000000010d157824 */ /* 0x000fe400078e0240 */
[----:B------:R-:W-:Y:S01]  /*2920*/  IMAD.IADD R20, R11, 0x1, R62 ;  /* 0x000000010b147824 */ /* 0x000fe200078e023e */
[----:B------:R-:W-:-:S04]  /*2930*/  ISETP.NE.AND P0, PT, R14, 0x2, PT ;  /* 0x000000020e00780c */ /* 0x000fc80003f05270 */
[----:B------:R-:W-:Y:S02]  /*2940*/  SEL R3, RZ, 0x1, P0 ;  /* 0x00000001ff037807 */ /* 0x000fe40000000000 */
[----:B------:R-:W-:Y:S02]  /*2950*/  SEL R14, R14, RZ, P0 ;  /* 0x000000ff0e0e7207 */ /* 0x000fe40000000000 */
[----:B------:R-:W-:Y:S01]  /*2960*/  LOP3.LUT R12, R12, R3, RZ, 0x3c, !PT ;  /* 0x000000030c0c7212 */ /* 0x000fe200078e3cff */
[----:B------:R-:W-:Y:S06]  /*2970*/  @P2 BRA `(.L_x_44) ;  /* 0xfffffff000182947 */ /* 0x000fec000383ffff */
[----:B------:R-:W-:Y:S01]  /*2980*/  UIADD3 UR6, UPT, UPT, UR6, 0x20, URZ ;  /* 0x0000002006067890 */ /* 0x000fe2000fffe0ff */
[----:B------:R-:W-:-:S03]  /*2990*/  SHF.L.U32 R3, R15, 0x1f, RZ ;  /* 0x0000001f0f037819 */ /* 0x000fc600000006ff */
[----:B------:R-:W-:-:S09]  /*29a0*/  ULEA UR4, UR29, UR6, 0x3 ;  /* 0x000000061d047291 */ /* 0x000fd2000f8e18ff */
[----:B------:R-:W1:Y:S02]  /*29b0*/  SYNCS.PHASECHK.TRANS64.TRYWAIT P0, [UR4], R3 ;  /* 0x00000003ff0075a7 */ /* 0x000e640008001104 */
[----:B-1----:R-:W-:Y:S05]  /*29c0*/  @!P0 BRA `(.L_x_45) ;  /* 0x0000006000b88947 */ /* 0x002fea0003800000 */
.L_x_156:
[----:B------:R-:W-:-:S04]  /*29d0*/  UIADD3 UR5, UPT, UPT, UR29, 0x1, URZ ;  /* 0x000000011d057890 */ /* 0x000fc8000fffe0ff */
[----:B------:R-:W-:-:S04]  /*29e0*/  UISETP.NE.AND UP0, UPT, UR5, 0x4, UPT ;  /* 0x000000040500788c */ /* 0x000fc8000bf05270 */
[----:B------:R-:W-:Y:S02]  /*29f0*/  USEL UR7, URZ, 0x1, UP0 ;  /* 0x00000001ff077887 */ /* 0x000fe40008000000 */
[----:B------:R-:W-:-:S04]  /*2a00*/  USEL UR5, UR5, URZ, UP0 ;  /* 0x000000ff05057287 */ /* 0x000fc80008000000 */
[----:B------:R-:W-:Y:S01]  /*2a10*/  ULEA UR4, UR5, UR6, 0x3 ;  /* 0x0000000605047291 */ /* 0x000fe2000f8e18ff */
[----:B------:R-:W-:-:S04]  /*2a20*/  LOP3.LUT R2, R15, UR7, RZ, 0x3c, !PT ;  /* 0x000000070f027c12 */ /* 0x000fc8000f8e3cff */
[----:B-1----:R-:W-:-:S04]  /*2a30*/  SHF.L.U32 R3, R2, 0x1f, RZ ;  /* 0x0000001f02037819 */ /* 0x002fc800000006ff */
[----:B------:R-:W1:Y:S02]  /*2a40*/  SYNCS.PHASECHK.TRANS64.TRYWAIT P0, [UR4], R3 ;  /* 0x00000003ff0075a7 */ /* 0x000e640008001104 */
[----:B-1----:R-:W-:Y:S05]  /*2a50*/  @!P0 BRA `(.L_x_46) ;  /* 0x0000006000ac8947 */ /* 0x002fea0003800000 */
.L_x_158:
        /* <DEDUP_REMOVED lines=9> */
.L_x_160:
[----:B------:R-:W-:-:S04]  /*2af0*/  UIADD3 UR5, UPT, UPT, UR5, 0x1, URZ ;  /* 0x0000000105057890 */ /* 0x000fc8000fffe0ff */
[----:B------:R-:W-:-:S04]  /*2b00*/  UISETP.NE.AND UP0, UPT, UR5, 0x4, UPT ;  /* 0x000000040500788c */ /* 0x000fc8000bf05270 */
[----:B------:R-:W-:Y:S02]  /*2b10*/  USEL UR4, URZ, 0x1, UP0 ;  /* 0x00000001ff047887 */ /* 0x000fe40008000000 */
[----:B------:R-:W-:-:S04]  /*2b20*/  USEL UR5, UR5, URZ, UP0 ;  /* 0x000000ff05057287 */ /* 0x000fc80008000000 */
[----:B------:R-:W-:Y:S01]  /*2b30*/  ULEA UR5, UR5, UR6, 0x3 ;  /* 0x0000000605057291 */ /* 0x000fe2000f8e18ff */
[----:B-1----:R-:W-:-:S04]  /*2b40*/  LOP3.LUT R3, R2, UR4, RZ, 0x3c, !PT ;  /* 0x0000000402037c12 */ /* 0x002fc8000f8e3cff */
[----:B------:R-:W-:Y:S01]  /*2b50*/  SHF.L.U32 R3, R3, 0x1f, RZ ;  /* 0x0000001f03037819 */ /* 0x000fe200000006ff */
[----:B---3--:R-:W-:-:S07]  /*2b60*/  IMAD.U32 R0, RZ, RZ, UR5 ;  /* 0x00000005ff007e24 */ /* 0x008fce000f8e00ff */
.L_x_48:
[----:B-1----:R1:W2:Y:S02]  /*2b70*/  SYNCS.PHASECHK.TRANS64.TRYWAIT P0, [R0+URZ], R3 ;  /* 0x00000003000075a7 */ /* 0x0022a400080011ff */
[----:B--2---:R-:W-:Y:S05]  /*2b80*/  @!P0 NANOSLEEP.SYNCS 0x989680 ;  /* 0x009896800000895d */ /* 0x004fea0003900000 */
[----:B------:R-:W2:Y:S02]  /*2b90*/  @!P0 SYNCS.PHASECHK.TRANS64 P0, [R0+URZ], R3 ;  /* 0x00000003000085a7 */ /* 0x000ea400080010ff */
[----:B--2---:R-:W-:Y:S05]  /*2ba0*/  @P0 EXIT ;  /* 0x000000000000094d */ /* 0x004fea0003800000 */
[----:B------:R-:W-:Y:S05]  /*2bb0*/  BRA `(.L_x_48) ;  /* 0xfffffffc00ec7947 */ /* 0x000fea000383ffff */
.L_x_22:
[----:B------:R-:W-:-:S04]  /*2bc0*/  UISETP.NE.AND UP0, UPT, UR37, URZ, UPT ;  /* 0x000000ff2500728c */ /* 0x000fc8000bf05270 */
[----:B------:R-:W-:-:S09]  /*2bd0*/  UISETP.NE.OR UP0, UPT, UR10, 0x1, UP0 ;  /* 0x000000010a00788c */ /* 0x000fd20008705670 */
[----:B------:R-:W-:Y:S05]  /*2be0*/  BRA.U UP0, `(.L_x_49) ;  /* 0x00000005004c7547 */ /* 0x000fea000b800000 */
[----:B------:R-:W-:Y:S01]  /*2bf0*/  HFMA2 R11, -RZ, RZ, 0, 0 ;  /* 0x00000000ff0b7431 */ /* 0x000fe200000001ff */
[----:B------:R-:W-:Y:S01]  /*2c00*/  ISETP.GE.U32.AND P2, PT, R10, 0x8, PT ;  /* 0x000000080a00780c */ /* 0x000fe20003f46070 */
[----:B------:R-:W-:Y:S01]  /*2c10*/  IMAD.MOV.U32 R12, RZ, RZ, 0x1 ;  /* 0x00000001ff0c7424 */ /* 0x000fe200078e00ff */
[----:B------:R-:W-:Y:S01]  /*2c20*/  CS2R R8, SRZ ;  /* 0x0000000000087805 */ /* 0x000fe2000001ff00 */
[----:B------:R-:W-:Y:S01]  /*2c30*/  IMAD.MOV.U32 R3, RZ, RZ, RZ ;  /* 0x000000ffff037224 */ /* 0x000fe200078e00ff */
[----:B------:R-:W-:Y:S01]  /*2c40*/  UMOV UR4, 0x400 ;  /* 0x0000040000047882 */ /* 0x000fe20000000000 */
[----:B------:R-:W-:Y:S01]  /*2c50*/  UMOV UR6, URZ ;  /* 0x000000ff00067c82 */ /* 0x000fe20008000000 */
[----:B------:R-:W-:-:S12]  /*2c60*/  ULEA UR37, UR37, UR4, 0x18 ;  /* 0x0000000425257291 */ /* 0x000fd8000f8ec0ff */
.L_x_53:
[----:B------:R-:W-:Y:S02]  /*2c70*/  LEA R0, R3, UR37, 0x3 ;  /* 0x0000002503007c11 */ /* 0x000fe4000f8e18ff */
[----:B------:R-:W-:-:S03]  /*2c80*/  SHF.L.U32 R5, R8, 0x1f, RZ ;  /* 0x0000001f08057819 */ /* 0x000fc600000006ff */
[----:B------:R-:W-:Y:S01]  /*2c90*/  VIADD R4, R0, 0x100 ;  /* 0x0000010000047836 */ /* 0x000fe20000000000 */
[----:B------:R-:W1:Y:S02]  /*2ca0*/  SYNCS.PHASECHK.TRANS64.TRYWAIT P0, [R0+URZ+0xf0], R5 ;  /* 0x0000f005000075a7 */ /* 0x000e6400080011ff */
[----:B-1----:R-:W-:Y:S05]  /*2cb0*/  @!P0 BRA `(.L_x_50) ;  /* 0x0000006000448947 */ /* 0x002fea0003800000 */
.L_x_161:
[----:B------:R-:W-:Y:S01]  /*2cc0*/  ULEA UR5, UR6, UR37, 0x3 ;  /* 0x0000002506057291 */ /* 0x000fe2000f8e18ff */
[----:B------:R-:W-:Y:S01]  /*2cd0*/  PRMT R4, RZ, 0x654, R4 ;  /* 0x00000654ff047816 */ /* 0x000fe20000000004 */
[----:B-1----:R-:W-:Y:S01]  /*2ce0*/  @!P2 IMAD.MOV.U32 R5, RZ, RZ, 0x10 ;  /* 0x00000010ff05a424 */ /* 0x002fe200078e00ff */
[----:B------:R-:W-:Y:S01]  /*2cf0*/  SHF.L.U32 R7, R12, 0x1f, RZ ;  /* 0x0000001f0c077819 */ /* 0x000fe200000006ff */
[----:B------:R-:W-:Y:S01]  /*2d00*/  UIADD3 UR4, UPT, UPT, UR5, 0x90, URZ ;  /* 0x0000009005047890 */ /* 0x000fe2000fffe0ff */
[----:B------:R1:W-:Y:S05]  /*2d10*/  SYNCS.ARRIVE.TRANS64.RED.A1T0 RZ, [R4+URZ], RZ ;  /* 0x000000ff04ff79a7 */ /* 0x0003ea00081004ff */
[----:B------:R-:W-:Y:S01]  /*2d20*/  IMAD.U32 R13, RZ, RZ, UR4 ;  /* 0x00000004ff0d7e24 */ /* 0x000fe2000f8e00ff */
[----:B------:R-:W2:Y:S04]  /*2d30*/  SYNCS.PHASECHK.TRANS64.TRYWAIT P0, [UR5+0xa0], R7 ;  /* 0x0000a007ff0075a7 */ /* 0x000ea80008001105 */
[----:B------:R-:W-:Y:S01]  /*2d40*/  PRMT R13, R10, 0x654, R13 ;  /* 0x000006540a0d7816 */ /* 0x000fe2000000000d */
[----:B-12---:R-:W-:Y:S06]  /*2d50*/  @!P0 BRA `(.L_x_51) ;  /* 0x0000006000308947 */ /* 0x006fec0003800000 */
.L_x_163:
[----:B------:R-:W-:Y:S01]  /*2d60*/  ULEA UR4, UR6, UR37, 0x4 ;  /* 0x0000002506047291 */ /* 0x000fe2000f8e20ff */
[----:B------:R-:W-:Y:S01]  /*2d70*/  SEL R2, R13, R2, !P2 ;  /* 0x000000020d027207 */ /* 0x000fe20005000000 */
[----:B------:R-:W-:Y:S01]  /*2d80*/  UIADD3 UR5, UPT, UPT, UR5, 0x90, URZ ;  /* 0x0000009005057890 */ /* 0x000fe2000fffe0ff */
[----:B-1----:R-:W-:Y:S01]  /*2d90*/  LEA R0, R11, UR37, 0x3 ;  /* 0x000000250b007c11 */ /* 0x002fe2000f8e18ff */
[----:B------:R-:W-:Y:S01]  /*2da0*/  UIADD3 UR4, UPT, UPT, UR4, 0x120, URZ ;  /* 0x0000012004047890 */ /* 0x000fe2000fffe0ff */
[----:B------:R1:W-:Y:S01]  /*2db0*/  @!P2 SYNCS.ARRIVE.TRANS64.RED RZ, [R2+URZ], R5 ;  /* 0x0000000502ffa9a7 */ /* 0x0003e200080004ff */
[----:B------:R-:W-:Y:S01]  /*2dc0*/  UIADD3 UR6, UPT, UPT, UR6, 0x1, URZ ;  /* 0x0000000106067890 */ /* 0x000fe2000fffe0ff */
[----:B------:R-:W-:-:S03]  /*2dd0*/  VIADD R3, R3, 0x1 ;  /* 0x0000000103037836 */ /* 0x000fc60000000000 */
[----:B------:R-:W-:Y:S02]  /*2de0*/  UISETP.NE.AND UP0, UPT, UR6, 0x2, UPT ;  /* 0x000000020600788c */ /* 0x000fe4000bf05270 */
[----:B------:R-:W-:Y:S01]  /*2df0*/  ISETP.NE.AND P0, PT, R3, 0x2, PT ;  /* 0x000000020300780c */ /* 0x000fe20003f05270 */
[----:B------:R-:W-:Y:S06]  /*2e00*/  UGETNEXTWORKID.BROADCAST [UR4], [UR5] ;  /* 0x00000000040073ca */ /* 0x000fec0008000100 */
[----:B------:R-:W-:Y:S02]  /*2e10*/  USEL UR4, URZ, 0x1, UP0 ;  /* 0x00000001ff047887 */ /* 0x000fe40008000000 */
[----:B------:R-:W-:-:S04]  /*2e20*/  USEL UR6, UR6, URZ, UP0 ;  /* 0x000000ff06067287 */ /* 0x000fc80008000000 */
[----:B------:R-:W-:Y:S02]  /*2e30*/  LOP3.LUT R12, R12, UR4, RZ, 0x3c, !PT ;  /* 0x000000040c0c7c12 */ /* 0x000fe4000f8e3cff */
[----:B-1----:R-:W-:-:S04]  /*2e40*/  SHF.L.U32 R5, R9, 0x1f, RZ ;  /* 0x0000001f09057819 */ /* 0x002fc800000006ff */
[----:B------:R-:W1:Y:S02]  /*2e50*/  SYNCS.PHASECHK.TRANS64.TRYWAIT P1, [R0+URZ+0x90], R5 ;  /* 0x00009005000075a7 */ /* 0x000e6400080211ff */
[----:B-1----:R-:W-:Y:S05]  /*2e60*/  @!P1 BRA `(.L_x_52) ;  /* 0x0000006000049947 */ /* 0x002fea0003800000 */
.L_x_164:
[----:B------:R-:W-:Y:S01]  /*2e70*/  LEA R4, R11, UR37, 0x4 ;  /* 0x000000250b047c11 */ /* 0x000fe2000f8e20ff */
[----:B-1----:R-:W-:Y:S01]  /*2e80*/  VIADD R0, R0, 0xa0 ;  /* 0x000000a000007836 */ /* 0x002fe20000000000 */
[----:B------:R-:W-:Y:S01]  /*2e90*/  SEL R3, R3, RZ, P0 ;  /* 0x000000ff03037207 */ /* 0x000fe20000000000 */
[----:B------:R-:W-:-:S03]  /*2ea0*/  VIADD R11, R11, 0x1 ;  /* 0x000000010b0b7836 */ /* 0x000fc60000000000 */
[----:B------:R-:W1:Y:S01]  /*2eb0*/  LDS.128 R4, [R4+0x120] ;  /* 0x0001200004047984 */ /* 0x000e620000000c00 */
[----:B------:R-:W-:Y:S02]  /*2ec0*/  PRMT R0, RZ, 0x654, R0 ;  /* 0x00000654ff007816 */ /* 0x000fe40000000000 */
[C---:B------:R-:W-:Y:S01]  /*2ed0*/  ISETP.NE.AND P1, PT, R11.reuse, 0x2, PT ;  /* 0x000000020b00780c */ /* 0x040fe20003f25270 */
[----:B------:R-:W-:Y:S01]  /*2ee0*/  @!PT LDS RZ, [RZ] ;  /* 0x00000000fffff984 */ /* 0x000fe20000000800 */
[----:B------:R-:W-:Y:S01]  /*2ef0*/  @!PT LDS RZ, [RZ] ;  /* 0x00000000fffff984 */ /* 0x000fe20000000800 */
[----:B------:R-:W-:Y:S01]  /*2f00*/  @!PT LDS RZ, [RZ] ;  /* 0x00000000fffff984 */ /* 0x000fe20000000800 */
[----:B------:R-:W-:Y:S01]  /*2f10*/  @!PT LDS RZ, [RZ] ;  /* 0x00000000fffff984 */ /* 0x000fe20000000800 */
[----:B------:R2:W-:Y:S06]  /*2f20*/  MEMBAR.ALL.CTA ;  /* 0x0000000000007992 */ /* 0x0005ec0000008000 */
[----:B--2---:R-:W2:Y:S01]  /*2f30*/  FENCE.VIEW.ASYNC.S ;  /* 0x00000000000073c6 */ /* 0x004ea20000000000 */
[----:B------:R-:W-:Y:S01]  /*2f40*/  SEL R11, R11, RZ, P1 ;  /* 0x000000ff0b0b7207 */ /* 0x000fe20000800000 */
[----:B--2---:R2:W-:Y:S01]  /*2f50*/  SYNCS.ARRIVE.TRANS64.RED.A1T0 RZ, [R0+URZ], RZ ;  /* 0x000000ff00ff79a7 */ /* 0x0045e200081004ff */
[----:B-1----:R-:W-:-:S02]  /*2f60*/  LOP3.LUT P3, RZ, R6, 0x1, RZ, 0xc0, !PT ;  /* 0x0000000106ff7812 */ /* 0x002fc4000786c0ff */
[----:B------:R-:W-:-:S04]  /*2f70*/  SEL R5, RZ, 0x1, P0 ;  /* 0x00000001ff057807 */ /* 0x000fc80000000000 */
[----:B------:R-:W-:Y:S02]  /*2f80*/  LOP3.LUT R8, R8, R5, RZ, 0x3c, !PT ;  /* 0x0000000508087212 */ /* 0x000fe400078e3cff */
[----:B--2---:R-:W-:-:S04]  /*2f90*/  SEL R0, RZ, 0x1, P1 ;  /* 0x00000001ff007807 */ /* 0x004fc80000800000 */
[----:B------:R-:W-:Y:S01]  /*2fa0*/  LOP3.LUT R9, R9, R0, RZ, 0x3c, !PT ;  /* 0x0000000009097212 */ /* 0x000fe200078e3cff */
[----:B------:R-:W-:Y:S06]  /*2fb0*/  @P3 BRA `(.L_x_53) ;  /* 0xfffffffc002c3947 */ /* 0x000fec000383ffff */
[----:B------:R-:W-:Y:S01]  /*2fc0*/  ULEA UR5, UR6, UR37, 0x3 ;  /* 0x0000002506057291 */ /* 0x000fe2000f8e18ff */
[----:B------:R-:W-:-:S08]  /*2fd0*/  SHF.L.U32 R3, R12, 0x1f, RZ ;  /* 0x0000001f0c037819 */ /* 0x000fd000000006ff */
[----:B------:R-:W1:Y:S02]  /*2fe0*/  SYNCS.PHASECHK.TRANS64 P0, [UR5+0xa0], R3 ;  /* 0x0000a003ff0075a7 */ /* 0x000e640008001005 */
[----:B-1----:R-:W-:Y:S05]  /*2ff0*/  @P0 BRA `(.L_x_54) ;  /* 0x0000000000080947 */ /* 0x002fea0003800000 */
[----:B------:R-:W1:Y:S02]  /*3000*/  SYNCS.PHASECHK.TRANS64.TRYWAIT P0, [UR5+0xa0], R3 ;  /* 0x0000a003ff0075a7 */ /* 0x000e640008001105 */
[----:B-1----:R-:W-:Y:S05]  /*3010*/  @!P0 BRA `(.L_x_55) ;  /* 0x0000005c00ac8947 */ /* 0x002fea0003800000 */
.L_x_54:
[----:B------:R-:W-:-:S04]  /*3020*/  UIADD3 UR4, UPT, UPT, UR6, 0x1, URZ ;  /* 0x0000000106047890 */ /* 0x000fc8000fffe0ff */
[----:B------:R-:W-:-:S04]  /*3030*/  UISETP.NE.AND UP0, UPT, UR4, 0x2, UPT ;  /* 0x000000020400788c */ /* 0x000fc8000bf05270 */
[----:B------:R-:W-:Y:S02]  /*3040*/  USEL UR7, URZ, 0x1, UP0 ;  /* 0x00000001ff077887 */ /* 0x000fe40008000000 */
[----:B------:R-:W-:-:S04]  /*3050*/  USEL UR4, UR4, URZ, UP0 ;  /* 0x000000ff04047287 */ /* 0x000fc80008000000 */
[----:B------:R-:W-:Y:S01]  /*3060*/  ULEA UR4, UR4, UR37, 0x3 ;  /* 0x0000002504047291 */ /* 0x000fe2000f8e18ff */
[----:B-1----:R-:W-:-:S04]  /*3070*/  LOP3.LUT R3, R12, UR7, RZ, 0x3c, !PT ;  /* 0x000000070c037c12 */ /* 0x002fc8000f8e3cff */
[----:B------:R-:W-:-:S04]  /*3080*/  SHF.L.U32 R0, R3, 0x1f, RZ ;  /* 0x0000001f03007819 */ /* 0x000fc800000006ff */
[----:B------:R-:W1:Y:S02]  /*3090*/  SYNCS.PHASECHK.TRANS64 P0, [UR4+0xa0], R0 ;  /* 0x0000a000ff0075a7 */ /* 0x000e640008001004 */
[----:B-1----:R-:W-:Y:S05]  /*30a0*/  @P0 EXIT ;  /* 0x000000000000094d */ /* 0x002fea0003800000 */
[----:B------:R-:W-:Y:S02]  /*30b0*/  SHF.L.U32 R3, R3, 0x1f, RZ ;  /* 0x0000001f03037819 */ /* 0x000fe400000006ff */
[----:B------:R-:W-:-:S07]  /*30c0*/  MOV R0, UR4 ;  /* 0x0000000400007c02 */ /* 0x000fce0008000f00 */
.L_x_56:
[----:B-1----:R1:W2:Y:S02]  /*30d0*/  SYNCS.PHASECHK.TRANS64.TRYWAIT P0, [R0+URZ+0xa0], R3 ;  /* 0x0000a003000075a7 */ /* 0x0022a400080011ff */
[----:B--2---:R-:W-:Y:S05]  /*30e0*/  @!P0 NANOSLEEP.SYNCS 0x989680 ;  /* 0x009896800000895d */ /* 0x004fea0003900000 */
[----:B------:R-:W2:Y:S02]  /*30f0*/  @!P0 SYNCS.PHASECHK.TRANS64 P0, [R0+URZ+0xa0], R3 ;  /* 0x0000a003000085a7 */ /* 0x000ea400080010ff */
[----:B--2---:R-:W-:Y:S05]  /*3100*/  @P0 EXIT ;  /* 0x000000000000094d */ /* 0x004fea0003800000 */
[----:B------:R-:W-:Y:S05]  /*3110*/  BRA `(.L_x_56) ;  /* 0xfffffffc00ec7947 */ /* 0x000fea000383ffff */
.L_x_49:
[----:B------:R-:W-:Y:S05]  /*3120*/  BRA.U UP4, `(.L_x_57) ;  /* 0x0000001104d07547 */ /* 0x000fea000b800000 */
[----:B------:R-:W-:Y:S01]  /*3130*/  UMOV UR4, 0x40 ;  /* 0x0000004000047882 */ /* 0x000fe20000000000 */
[----:B------:R-:W-:Y:S01]  /*3140*/  NOP ;  /* 0x0000000000007918 */ /* 0x000fe20000000000 */
[----:B------:R-:W-:Y:S01]  /*3150*/  ULEA UR4, UR37, UR4, 0x18 ;  /* 0x0000000425047291 */ /* 0x000fe2000f8ec0ff */
[----:B------:R-:W-:Y:S02]  /*3160*/  UMOV UR5, 0x400 ;  /* 0x0000040000057882 */ /* 0x000fe40000000000 */
[----:B------:R-:W-:-:S06]  /*3170*/  ULEA UR37, UR37, UR5, 0x18 ;  /* 0x0000000525257291 */ /* 0x000fcc000f8ec0ff */
[----:B------:R-:W1:Y:S02]  /*3180*/  LDS.U8 R2, [UR4+0x1c] ;  /* 0x00001c04ff027984 */ /* 0x000e640008000000 */
[----:B-1----:R-:W-:-:S13]  /*3190*/  ISETP.NE.AND P0, PT, R2, RZ, PT ;  /* 0x000000ff0200720c */ /* 0x002fda0003f05270 */
[----:B------:R-:W-:Y:S05]  /*31a0*/  @P0 BRA `(.L_x_58) ;  /* 0x0000000400080947 */ /* 0x000fea0003800000 */
[----:B------:R-:W-:Y:S02]  /*31b0*/  UISETP.NE.U32.AND UP0, UPT, UR9, 0x1, UPT ;  /* 0x000000010900788c */ /* 0x000fe4000bf05070 */
[----:B------:R-:W-:-:S07]  /*31c0*/  UIADD3 UR6, UPT, UPT, UR4, 0x8, URZ ;  /* 0x0000000804067890 */ /* 0x000fce000fffe0ff */
[----:B------:R-:W-:Y:S05]  /*31d0*/  BRA.U !UP0, `(.L_x_59) ;  /* 0x00000001089c7547 */ /* 0x000fea000b800000 */
[----:B------:R-:W-:Y:S01]  /*31e0*/  ELECT P0, URZ, PT ;  /* 0x0000000000ff782f */ /* 0x000fe20003800000 */
[----:B------:R-:W-:-:S12]  /*31f0*/  BSSY B0, `(.L_x_59) ;  /* 0x0000025000007945 */ /* 0x000fd80003800000 */
[----:B------:R-:W-:Y:S05]  /*3200*/  @!P0 BRA `(.L_x_60) ;  /* 0x00000000008c8947 */ /* 0x000fea0003800000 */
[----:B------:R-:W-:-:S05]  /*3210*/  UMOV UR5, 0x10 ;  /* 0x0000001000057882 */ /* 0x000fca0000000000 */
[----:B------:R-:W-:Y:S04]  /*3220*/  DEPBAR.LE SB1, 0x36 ;  /* 0x00009d800000791a */ /* 0x000fe80000000000 */
[----:B------:R-:W1:Y:S02]  /*3230*/  UTCATOMSWS.2CTA.FIND_AND_SET.ALIGN UP1, UR5, UR5 ;  /* 0x00000005000575e3 */ /* 0x000e640008220800 */
[----:B-1----:R-:W-:Y:S01]  /*3240*/  MOV R11, UR5 ;  /* 0x00000005000b7c02 */ /* 0x002fe20008000f00 */
[----:B------:R-:W-:Y:S06]  /*3250*/  BRA.U UP1, `(.L_x_61) ;  /* 0x0000000101187547 */ /* 0x000fec000b800000 */
.L_x_62:
[----:B------:R-:W-:Y:S05]  /*3260*/  NANOSLEEP 0x64 ;  /* 0x000000640000795d */ /* 0x000fea0003800000 */
[----:B------:R-:W-:-:S05]  /*3270*/  UMOV UR5, 0x10 ;  /* 0x0000001000057882 */ /* 0x000fca0000000000 */
[----:B------:R-:W-:Y:S04]  /*3280*/  DEPBAR.LE SB1, 0x36 ;  /* 0x00009d800000791a */ /* 0x000fe80000000000 */
[----:B------:R-:W1:Y:S02]  /*3290*/  UTCATOMSWS.2CTA.FIND_AND_SET.ALIGN UP1, UR5, UR5 ;  /* 0x00000005000575e3 */ /* 0x000e640008220800 */
[----:B-1----:R-:W-:Y:S01]  /*32a0*/  MOV R11, UR5 ;  /* 0x00000005000b7c02 */ /* 0x002fe20008000f00 */
[----:B------:R-:W-:Y:S05]  /*32b0*/  BRA.U !UP1, `(.L_x_62) ;  /* 0xfffffffd09e87547 */ /* 0x000fea000b83ffff */
.L_x_61:
[----:B------:R-:W1:Y:S01]  /*32c0*/  LDS R5, [UR4+0x10] ;  /* 0x00001004ff057984 */ /* 0x000e620008000800 */
[----:B------:R-:W-:Y:S01]  /*32d0*/  IMAD.U32 R3, RZ, RZ, UR37 ;  /* 0x00000025ff037e24 */ /* 0x000fe2000f8e00ff */
[----:B------:R-:W-:-:S03]  /*32e0*/  MOV R2, UR8 ;  /* 0x0000000800027c02 */ /* 0x000fc60008000f00 */
[----:B------:R-:W-:Y:S01]  /*32f0*/  VIADD R3, R3, 0x140 ;  /* 0x0000014003037836 */ /* 0x000fe20000000000 */
[----:B-1----:R-:W-:-:S04]  /*3300*/  SHF.L.U32 R5, R5, 0x1f, RZ ;  /* 0x0000001f05057819 */ /* 0x002fc800000006ff */
[----:B------:R-:W1:Y:S02]  /*3310*/  SYNCS.PHASECHK.TRANS64.TRYWAIT P0, [UR4+0x8], R5 ;  /* 0x00000805ff0075a7 */ /* 0x000e640008001104 */
[----:B-1----:R-:W-:Y:S05]  /*3320*/  @P0 BRA `(.L_x_63) ;  /* 0x0000000000080947 */ /* 0x002fea0003800000 */
[----:B------:R-:W1:Y:S02]  /*3330*/  SYNCS.PHASECHK.TRANS64.TRYWAIT P0, [UR4+0x8], R5 ;  /* 0x00000805ff0075a7 */ /* 0x000e640008001104 */
[----:B-1----:R-:W-:Y:S05]  /*3340*/  @!P0 BRA `(.L_x_64) ;  /* 0x0000005800f88947 */ /* 0x002fea0003800000 */
.L_x_63:
[----:B-1----:R-:W-:Y:S01]  /*3350*/  HFMA2 R4, -RZ, RZ, 0, 5.9604644775390625e-08 ;  /* 0x00000001ff047431 */ /* 0x002fe200000001ff */
[----:B------:R-:W-:Y:S01]  /*3360*/  UPRMT UR5, UR8, 0x654, UR6 ;  /* 0x0000065408057896 */ /* 0x000fe20008000006 */
[----:B------:R-:W-:Y:S01]  /*3370*/  IMAD.MOV.U32 R6, RZ, RZ, 0xffff ;  /* 0x0000ffffff067424 */ /* 0x000fe200078e00ff */
[----:B------:R-:W-:Y:S01]  /*3380*/  PRMT R2, R2, 0x654, R3 ;  /* 0x0000065402027816 */ /* 0x000fe20000000003 */
[----:B------:R-:W-:Y:S02]  /*3390*/  IMAD.MOV.U32 R5, RZ, RZ, 0x4 ;  /* 0x00000004ff057424 */ /* 0x000fe400078e00ff */
[----:B------:R-:W-:Y:S01]  /*33a0*/  IMAD.SHL.U32 R9, R11, 0x20, RZ ;  /* 0x000000200b097824 */ /* 0x000fe200078e00ff */
[----:B------:R-:W-:Y:S02]  /*33b0*/  MOV R3, UR5 ;  /* 0x0000000500037c02 */ /* 0x000fe40008000f00 */
[-C--:B------:R-:W-:Y:S01]  /*33c0*/  SHF.L.U32 R7, R6, R11.reuse, RZ ;  /* 0x0000000b06077219 */ /* 0x080fe200000006ff */
[----:B------:R1:W-:Y:S01]  /*33d0*/  SYNCS.ARRIVE.TRANS64.RED RZ, [UR5], R5 ;  /* 0x00000005ffff79a7 */ /* 0x0003e20008000405 */
[----:B------:R-:W-:Y:S01]  /*33e0*/  SHF.L.U32 R6, R4, R11, RZ ;  /* 0x0000000b04067219 */ /* 0x000fe200000006ff */
[----:B------:R1:W-:Y:S04]  /*33f0*/  STS [UR37+0x140], R9 ;  /* 0x00014009ff007988 */ /* 0x0003e80008000825 */
[----:B------:R1:W-:Y:S04]  /*3400*/  STAS [R2.64], R11 ;  /* 0x0000000b02007dbd */ /* 0x0003e8000c0008ff */
[----:B------:R1:W-:Y:S04]  /*3410*/  ATOMS.OR RZ, [UR4+0x14], R7 ;  /* 0x00001407ffff798c */ /* 0x0003e8000b000004 */
[----:B------:R1:W-:Y:S04]  /*3420*/  ATOMS.OR RZ, [UR4+0x18], R6 ;  /* 0x00001806ffff798c */ /* 0x0003e8000b000004 */
[----:B------:R1:W-:Y:S02]  /*3430*/  ATOMS.XOR RZ, [UR4+0x10], R4 ;  /* 0x00001004ffff798c */ /* 0x0003e4000b800004 */
.L_x_60:
[----:B------:R-:W-:Y:S05]  /*3440*/  BSYNC B0 ;  /* 0x0000000000007941 */ /* 0x000fea0003800000 */
.L_x_59:
[----:B------:R-:W-:Y:S05]  /*3450*/  BRA.U UP0, `(.L_x_65) ;  /* 0x00000001006c7547 */ /* 0x000fea000b800000 */
[----:B------:R-:W-:-:S03]  /*3460*/  UMOV UR5, 0xffffffff ;  /* 0xffffffff00057882 */ /* 0x000fc60000000000 */
[----:B------:R-:W-:Y:S05]  /*3470*/  BRA.DIV UR5, `(.L_x_66) ;  /* 0x0000005a05c47947 */ /* 0x000fea000b800000 */
[----:B------:R-:W-:-:S13]  /*3480*/  ELECT P6, URZ, PT ;  /* 0x0000000000ff782f */ /* 0x000fda00038c0000 */
.L_x_168:
[----:B------:R-:W-:Y:S05]  /*3490*/  @!P6 BRA `(.L_x_65) ;  /* 0x00000000005ce947 */ /* 0x000fea0003800000 */
[----:B-1----:R-:W1:Y:S02]  /*34a0*/  LDS R3, [UR4+0x10] ;  /* 0x00001004ff037984 */ /* 0x002e640008000800 */
[----:B-1----:R-:W-:-:S04]  /*34b0*/  SHF.L.U32 R3, R3, 0x1f, RZ ;  /* 0x0000001f03037819 */ /* 0x002fc800000006ff */
[----:B------:R-:W1:Y:S02]  /*34c0*/  SYNCS.PHASECHK.TRANS64.TRYWAIT P0, [UR4+0x8], R3 ;  /* 0x00000803ff0075a7 */ /* 0x000e640008001104 */
[----:B-1----:R-:W-:Y:S05]  /*34d0*/  @P0 BRA `(.L_x_67) ;  /* 0x0000000000080947 */ /* 0x002fea0003800000 */
[----:B------:R-:W1:Y:S02]  /*34e0*/  SYNCS.PHASECHK.TRANS64.TRYWAIT P0, [UR4+0x8], R3 ;  /* 0x00000803ff0075a7 */ /* 0x000e640008001104 */
[----:B-1----:R-:W-:Y:S05]  /*34f0*/  @!P0 BRA `(.L_x_68) ;  /* 0x0000005800c48947 */ /* 0x002fea0003800000 */
.L_x_67:
[----:B------:R-:W2:Y:S01]  /*3500*/  LDS R5, [UR37+0x140] ;  /* 0x00014025ff057984 */ /* 0x000ea20008000800 */
[----:B-1----:R-:W-:Y:S02]  /*3510*/  HFMA2 R2, -RZ, RZ, 0, 5.9604644775390625e-08 ;  /* 0x00000001ff027431 */ /* 0x002fe400000001ff */
[----:B------:R-:W-:Y:S01]  /*3520*/  IMAD.MOV.U32 R3, RZ, RZ, 0xffff ;  /* 0x0000ffffff037424 */ /* 0x000fe200078e00ff */
[----:B------:R-:W-:Y:S01]  /*3530*/  UPRMT UR5, UR8, 0x654, UR6 ;  /* 0x0000065408057896 */ /* 0x000fe20008000006 */
[----:B--2---:R-:W-:-:S03]  /*3540*/  IMAD.SHL.U32 R4, R5, 0x20, RZ ;  /* 0x0000002005047824 */ /* 0x004fc600078e00ff */
[-C--:B------:R-:W-:Y:S02]  /*3550*/  SHF.L.U32 R3, R3, R5.reuse, RZ ;  /* 0x0000000503037219 */ /* 0x080fe400000006ff */
[----:B------:R-:W-:Y:S01]  /*3560*/  SHF.L.U32 R5, R2, R5, RZ ;  /* 0x0000000502057219 */ /* 0x000fe200000006ff */
[----:B------:R2:W-:Y:S04]  /*3570*/  STS [UR37+0x140], R4 ;  /* 0x00014004ff007988 */ /* 0x0005e80008000825 */
[----:B------:R2:W-:Y:S04]  /*3580*/  ATOMS.OR RZ, [UR4+0x14], R3 ;  /* 0x00001403ffff798c */ /* 0x0005e8000b000004 */
[----:B------:R2:W-:Y:S01]  /*3590*/  ATOMS.OR RZ, [UR4+0x18], R5 ;  /* 0x00001805ffff798c */ /* 0x0005e2000b000004 */
[----:B------:R-:W-:Y:S03]  /*35a0*/  SYNCS.ARRIVE.TRANS64.RED.A1T0 RZ, [UR5], RZ ;  /* 0x000000ffffff79a7 */ /* 0x000fe60008100405 */
[----:B------:R2:W-:Y:S01]  /*35b0*/  ATOMS.XOR RZ, [UR4+0x10], R2 ;  /* 0x00001002ffff798c */ /* 0x0005e2000b800004 */
[----:B------:R-:W-:Y:S05]  /*35c0*/  BRA `(.L_x_65) ;  /* 0x0000000000107947 */ /* 0x000fea0003800000 */
.L_x_58:
[----:B------:R-:W-:-:S05]  /*35d0*/  MOV R2, 0xffffffff ;  /* 0xffffffff00027802 */ /* 0x000fca0000000f00 */
[----:B------:R1:W-:Y:S02]  /*35e0*/  STS [UR37+0x140], R2 ;  /* 0x00014002ff007988 */ /* 0x0003e40008000825 */
[----:B-1----:R-:W-:Y:S02]  /*35f0*/  MOV R2, 0x3610 ;  /* 0x0000361000027802 */ /* 0x002fe40000000f00 */
[----:B-----5:R-:W-:Y:S05]  /*3600*/  CALL.REL.NOINC `($__internal_1_$__cuda_sm10x_tcgen05_guardrail_trap_phase_invalid_during_alloc) ;  /* 0x0000006000987944 */ /* 0x020fea0003c00000 */
.L_x_65:
[----:B------:R-:W-:Y:S05]  /*3610*/  WARPSYNC.ALL ;  /* 0x0000000000007948 */ /* 0x000fea0003800000 */
[----:B------:R-:W3:Y:S01]  /*3620*/  S2UR UR5, SR_CgaCtaId ;  /* 0x00000000000579c3 */ /* 0x000ee20000008800 */
[----:B------:R-:W-:Y:S01]  /*3630*/  UMOV UR4, 0x400 ;  /* 0x0000040000047882 */ /* 0x000fe20000000000 */
[----:B------:R-:W-:-:S06]  /*3640*/  NOP ;  /* 0x0000000000007918 */ /* 0x000fcc0000000000 */
[----:B------:R-:W-:Y:S06]  /*3650*/  BAR.ARV 0x6, 0xa0 ;  /* 0x0182800000007b1d */ /* 0x000fec0000002000 */
[----:B------:R-:W4:Y:S01]  /*3660*/  LDCU UR6, c[0x0][0x38c] ;  /* 0x00007180ff0677ac */ /* 0x000f220008000800 */
[----:B------:R-:W-:Y:S01]  /*3670*/  LOP3.LUT R0, R0, 0xffff, RZ, 0xc0, !PT ;  /* 0x0000ffff00007812 */ /* 0x000fe200078ec0ff */
[----:B-1----:R-:W-:Y:S01]  /*3680*/  IMAD.MOV.U32 R9, RZ, RZ, 0x1 ;  /* 0x00000001ff097424 */ /* 0x002fe200078e00ff */
[----:B------:R-:W-:Y:S01]  /*3690*/  LOP3.LUT R8, R8, 0xffff, RZ, 0xc0, !PT ;  /* 0x0000ffff08087812 */ /* 0x000fe200078ec0ff */
[----:B------:R-:W-:Y:S01]  /*36a0*/  UMOV UR17, URZ ;  /* 0x000000ff00117c82 */ /* 0x000fe20008000000 */
[----:B------:R-:W-:Y:S01]  /*36b0*/  R2UR UR11, R0 ;  /* 0x00000000000b72ca */ /* 0x000fe200000e0000 */
[----:B------:R-:W-:Y:S01]  /*36c0*/  UMOV UR16, URZ ;  /* 0x000000ff00107c82 */ /* 0x000fe20008000000 */
[----:B------:R-:W-:Y:S01]  /*36d0*/  R2UR UR12, R8 ;  /* 0x00000000080c72ca */ /* 0x000fe200000e0000 */
[----:B------:R-:W-:Y:S01]  /*36e0*/  IMAD.MOV.U32 R8, RZ, RZ, RZ ;  /* 0x000000ffff087224 */ /* 0x000fe200078e00ff */
[----:B------:R-:W-:Y:S01]  /*36f0*/  UMOV UR15, URZ ;  /* 0x000000ff000f7c82 */ /* 0x000fe20008000000 */
[----:B---3--:R-:W-:-:S02]  /*3700*/  ULEA UR5, UR5, UR4, 0x18 ;  /* 0x0000000405057291 */ /* 0x008fc4000f8ec0ff */
[----:B------:R-:W-:Y:S02]  /*3710*/  UISETP.NE.AND UP2, UPT, UR9, URZ, UPT ;  /* 0x000000ff0900728c */ /* 0x000fe4000bf45270 */
[----:B------:R-:W-:Y:S02]  /*3720*/  UIADD3 UR20, UPT, UPT, UR5, 0x4300, URZ ;  /* 0x0000430005147890 */ /* 0x000fe4000fffe0ff */
[----:B------:R-:W-:Y:S02]  /*3730*/  UIADD3 UR19, UPT, UPT, UR5, 0xc300, URZ ;  /* 0x0000c30005137890 */ /* 0x000fe4000fffe0ff */
[----:B----4-:R-:W-:Y:S01]  /*3740*/  UIADD3 UR6, UPT, UPT, UR6, 0x3f, URZ ;  /* 0x0000003f06067890 */ /* 0x010fe2000fffe0ff */
[----:B--2---:R-:W1:Y:S01]  /*3750*/  LDS R2, [UR5+0x140] ;  /* 0x00014005ff027984 */ /* 0x004e620008000800 */
[----:B------:R-:W-:Y:S02]  /*3760*/  USHF.R.U32.HI UR20, URZ, 0x4, UR20 ;  /* 0x00000004ff147899 */ /* 0x000fe40008011614 */
[----:B------:R-:W-:-:S02]  /*3770*/  USHF.R.S32.HI UR4, URZ, 0x1f, UR6 ;  /* 0x0000001fff047899 */ /* 0x000fc40008011406 */
[----:B------:R-:W-:Y:S02]  /*3780*/  USHF.R.U32.HI UR19, URZ, 0x4, UR19 ;  /* 0x00000004ff137899 */ /* 0x000fe40008011613 */
[----:B------:R-:W-:Y:S01]  /*3790*/  ULEA.HI UR4, UR4, UR6, URZ, 0x6 ;  /* 0x0000000604047291 */ /* 0x000fe2000f8f30ff */
[----:B------:R-:W-:Y:S01]  /*37a0*/  UMOV UR28, 0x0 ;  /* 0x00000000001c7882 */ /* 0x000fe20000000000 */
[----:B------:R-:W-:Y:S02]  /*37b0*/  UMOV UR29, 0x8218010 ;  /* 0x08218010001d7882 */ /* 0x000fe40000000000 */
[----:B------:R-:W-:Y:S02]  /*37c0*/  USHF.R.S32.HI UR4, URZ, 0x6, UR4 ;  /* 0x00000006ff047899 */ /* 0x000fe40008011404 */
[----:B------:R-:W-:Y:S02]  /*37d0*/  ULOP3.LUT UR20, UR20, 0x3fff, URZ, 0xc0, !UPT ;  /* 0x00003fff14147892 */ /* 0x000fe4000f8ec0ff */
[----:B------:R-:W-:-:S02]  /*37e0*/  UISETP.LT.AND UP0, UPT, UR4, 0x1, UPT ;  /* 0x000000010400788c */ /* 0x000fc4000bf01270 */
[----:B------:R-:W-:Y:S02]  /*37f0*/  ULOP3.LUT UR19, UR19, 0x3fff, URZ, 0xc0, !UPT ;  /* 0x00003fff13137892 */ /* 0x000fe4000f8ec0ff */
[----:B------:R-:W-:Y:S01]  /*3800*/  USEL UR18, UR4, 0x1, !UP0 ;  /* 0x0000000104127887 */ /* 0x000fe2000c000000 */
[----:B------:R-:W-:Y:S01]  /*3810*/  UMOV UR26, 0x0 ;  /* 0x00000000001a7882 */ /* 0x000fe20000000000 */
[----:B------:R-:W-:Y:S01]  /*3820*/  UMOV UR27, 0x8218010 ;  /* 0x08218010001b7882 */ /* 0x000fe20000000000 */
[----:B------:R-:W-:Y:S01]  /*3830*/  UMOV UR24, 0x0 ;  /* 0x0000000000187882 */ /* 0x000fe20000000000 */
[----:B------:R-:W-:Y:S01]  /*3840*/  UMOV UR25, 0x8218010 ;  /* 0x0821801000197882 */ /* 0x000fe20000000000 */
[----:B------:R-:W-:Y:S01]  /*3850*/  UMOV UR22, 0x0 ;  /* 0x0000000000167882 */ /* 0x000fe20000000000 */
[----:B------:R-:W-:Y:S01]  /*3860*/  UMOV UR23, 0x8218010 ;  /* 0x0821801000177882 */ /* 0x000fe20000000000 */
[----:B-1----:R-:W-:Y:S02]  /*3870*/  R2UR UR21, R2 ;  /* 0x00000000021572ca */ /* 0x002fe400000e0000 */
[----:B------:R-:W-:-:S13]  /*3880*/  CS2R R2, SRZ ;  /* 0x0000000000027805 */ /* 0x000fda000001ff00 */
.L_x_76:
[C---:B------:R-:W-:Y:S02]  /*3890*/  LEA R0, R8.reuse, UR5, 0x3 ;  /* 0x0000000508007c11 */ /* 0x040fe4000f8e18ff */
[----:B------:R-:W-:Y:S02]  /*38a0*/  SHF.L.U32 R5, R3, 0x1f, RZ ;  /* 0x0000001f03057819 */ /* 0x000fe400000006ff */
[----:B------:R-:W-:Y:S02]  /*38b0*/  LEA R4, R8, UR5, 0x4 ;  /* 0x0000000508047c11 */ /* 0x000fe4000f8e20ff */
[----:B------:R-:W1:Y:S02]  /*38c0*/  SYNCS.PHASECHK.TRANS64.TRYWAIT P0, [R0+URZ+0x90], R5 ;  /* 0x00009005000075a7 */ /* 0x000e6400080011ff */
[----:B-1-34-:R-:W-:Y:S05]  /*38d0*/  @!P0 BRA `(.L_x_69) ;  /* 0x0000005400e48947 */ /* 0x01afea0003800000 */
.L_x_169:
[----:B-1----:R-:W1:Y:S01]  /*38e0*/  LDS.128 R4, [R4+0x120] ;  /* 0x0001200004047984 */ /* 0x002e620000000c00 */
[----:B------:R-:W-:Y:S02]  /*38f0*/  VIADD R0, R0, 0xa0 ;  /* 0x000000a000007836 */ /* 0x000fe40000000000 */
[----:B------:R-:W-:Y:S01]  /*3900*/  VIADD R8, R8, 0x1 ;  /* 0x0000000108087836 */ /* 0x000fe20000000000 */
[----:B------:R-:W-:Y:S01]  /*3910*/  @!PT LDS RZ, [RZ] ;  /* 0x00000000fffff984 */ /* 0x000fe20000000800 */
[----:B------:R-:W-:Y:S01]  /*3920*/  @!PT LDS RZ, [RZ] ;  /* 0x00000000fffff984 */ /* 0x000fe20000000800 */
[----:B------:R-:W-:Y:S01]  /*3930*/  @!PT LDS RZ, [RZ] ;  /* 0x00000000fffff984 */ /* 0x000fe20000000800 */
[----:B------:R-:W-:Y:S01]  /*3940*/  @!PT LDS RZ, [RZ] ;  /* 0x00000000fffff984 */ /* 0x000fe20000000800 */
[----:B------:R2:W-:Y:S06]  /*3950*/  MEMBAR.ALL.CTA ;  /* 0x0000000000007992 */ /* 0x0005ec0000008000 */
[----:B--2---:R-:W2:Y:S01]  /*3960*/  FENCE.VIEW.ASYNC.S ;  /* 0x00000000000073c6 */ /* 0x004ea20000000000 */
[----:B------:R-:W-:-:S04]  /*3970*/  PRMT R0, RZ, 0x654, R0 ;  /* 0x00000654ff007816 */ /* 0x000fc80000000000 */
[----:B--2---:R2:W-:Y:S01]  /*3980*/  SYNCS.ARRIVE.TRANS64.RED.A1T0 RZ, [R0+URZ], RZ ;  /* 0x000000ff00ff79a7 */ /* 0x0045e200081004ff */
[----:B-1----:R-:W-:Y:S01]  /*3990*/  LOP3.LUT P1, RZ, R6, 0x1, RZ, 0xc0, !PT ;  /* 0x0000000106ff7812 */ /* 0x002fe2000782c0ff */
[----:B--2---:R-:W-:-:S12]  /*39a0*/  BRA.U UP2, `(.L_x_70) ;  /* 0x0000000502087547 */ /* 0x004fd8000b800000 */
[----:B------:R-:W1:Y:S01]  /*39b0*/  LDCU UR6, c[0x0][0x38c] ;  /* 0x00007180ff0677ac */ /* 0x000e620008000800 */
[----:B------:R-:W-:Y:S02]  /*39c0*/  PLOP3.LUT P2, PT, PT, PT, PT, 0x80, 0x8 ;  /* 0x000000000008781c */ /* 0x000fe40003f4f070 */
[----:B------:R-:W-:Y:S01]  /*39d0*/  SHF.L.U32 R5, R9, 0x1f, RZ ;  /* 0x0000001f09057819 */ /* 0x000fe200000006ff */
[----:B------:R-:W-:Y:S02]  /*39e0*/  ULEA UR7, UR17, UR5, 0x3 ;  /* 0x0000000511077291 */ /* 0x000fe4000f8e18ff */
[----:B------:R-:W-:Y:S02]  /*39f0*/  ULEA UR10, UR17, UR21, 0x6 ;  /* 0x00000015110a7291 */ /* 0x000fe4000f8e30ff */
[----:B-1----:R-:W-:-:S06]  /*3a00*/  UISETP.GE.AND UP0, UPT, UR6, 0x1, UPT ;  /* 0x000000010600788c */ /* 0x002fcc000bf06270 */
[----:B------:R-:W-:-:S05]  /*3a10*/  PLOP3.LUT P0, PT, PT, PT, UP0, 0x80, 0x8 ;  /* 0x000000000008781c */ /* 0x000fca0003f0f008 */
[----:B------:R-:W-:-:S08]  /*3a20*/  @UP0 ULEA UR6, UR16, UR5, 0x3 ;  /* 0x0000000510060291 */ /* 0x000fd0000f8e18ff */
[----:B------:R-:W-:-:S04]  /*3a30*/  @P0 SHF.L.U32 R0, R2, 0x1f, RZ ;  /* 0x0000001f02000819 */ /* 0x000fc800000006ff */
[----:B------:R1:W2:Y:S01]  /*3a40*/  @P0 SYNCS.PHASECHK.TRANS64.TRYWAIT P2, [UR6], R0 ;  /* 0x00000000ff0005a7 */ /* 0x0002a20008041106 */
[----:B------:R-:W3:Y:S02]  /*3a50*/  SYNCS.PHASECHK.TRANS64.TRYWAIT P0, [UR7+0xd0], R5 ;  /* 0x0000d005ff0075a7 */ /* 0x000ee40008001107 */
[----:B-123--:R-:W-:Y:S05]  /*3a60*/  @!P0 BRA `(.L_x_71) ;  /* 0x0000005400948947 */ /* 0x00efea0003800000 */
.L_x_171:
[----:B------:R-:W-:Y:S01]  /*3a70*/  UMOV UR14, UR15 ;  /* 0x0000000f000e7c82 */ /* 0x000fe20008000000 */
[----:B------:R-:W-:Y:S05]  /*3a80*/  BRA.U !UP0, `(.L_x_72) ;  /* 0x0000000108c07547 */ /* 0x000fea000b800000 */
[----:B------:R-:W-:Y:S02]  /*3a90*/  UIADD3 UR14, UPT, UPT, UR18, UR15, URZ ;  /* 0x0000000f120e7290 */ /* 0x000fe4000fffe0ff */
[----:B------:R-:W-:Y:S01]  /*3aa0*/  UPLOP3.LUT UP3, UPT, UPT, UPT, UPT, 0x40, 0x4 ;  /* 0x000000000004789c */ /* 0x000fe20003f6e870 */
[----:B------:R-:W-:Y:S01]  /*3ab0*/  UMOV UR13, UR4 ;  /* 0x00000004000d7c82 */ /* 0x000fe20008000000 */
[----:B------:R-:W-:-:S09]  /*3ac0*/  UMOV UR46, UR16 ;  /* 0x00000010002e7c82 */ /* 0x000fd20008000000 */
.L_x_75:
[----:B--2---:R-:W-:Y:S01]  /*3ad0*/  ULEA UR6, UR46, UR5, 0x3 ;  /* 0x000000052e067291 */ /* 0x004fe2000f8e18ff */
[----:B---3--:R-:W-:Y:S11]  /*3ae0*/  @P2 BRA `(.L_x_73) ;  /* 0x00000000000c2947 */ /* 0x008ff60003800000 */
[----:B-1----:R-:W-:Y:S04]  /*3af0*/  SHF.L.U32 R5, R2, 0x1f, RZ ;  /* 0x0000001f02057819 */ /* 0x002fe800000006ff */
[----:B------:R-:W1:Y:S02]  /*3b00*/  SYNCS.PHASECHK.TRANS64.TRYWAIT P0, [UR6], R5 ;  /* 0x00000005ff0075a7 */ /* 0x000e640008001106 */
[----:B-1----:R-:W-:Y:S05]  /*3b10*/  @!P0 BRA `(.L_x_74) ;  /* 0x0000005400808947 */ /* 0x002fea0003800000 */
.L_x_73:
[----:B------:R-:W-:Y:S01]  /*3b20*/  UISETP.NE.AND UP0, UPT, UR13, 0x1, UPT ;  /* 0x000000010d00788c */ /* 0x000fe2000bf05270 */
[----:B------:R-:W-:Y:S01]  /*3b30*/  PLOP3.LUT P2, PT, PT, PT, PT, 0x80, 0x8 ;  /* 0x000000000008781c */ /* 0x000fe20003f4f070 */
[----:B------:R-:W-:Y:S02]  /*3b40*/  UIADD3 UR16, UPT, UPT, UR46, 0x1, URZ ;  /* 0x000000012e107890 */ /* 0x000fe4000fffe0ff */
[----:B------:R-:W-:Y:S02]  /*3b50*/  ULEA UR32, UR46, UR20, 0x9 ;  /* 0x000000142e207291 */ /* 0x000fe4000f8e48ff */
[----:B------:R-:W-:Y:S01]  /*3b60*/  UISETP.NE.AND UP1, UPT, UR16, 0x4, UPT ;  /* 0x000000041000788c */ /* 0x000fe2000bf25270 */
[----:B------:R-:W-:Y:S01]  /*3b70*/  PLOP3.LUT P0, PT, PT, PT, UP0, 0x80, 0x8 ;  /* 0x000000000008781c */ /* 0x000fe20003f0f008 */
[----:B------:R-:W-:Y:S02]  /*3b80*/  UIADD3 UR44, UPT, UPT, UR32, 0x80, URZ ;  /* 0x00000080202c7890 */ /* 0x000fe4000fffe0ff */
[----:B------:R-:W-:Y:S02]  /*3b90*/  USEL UR31, URZ, 0x1, UP1 ;  /* 0x00000001ff1f7887 */ /* 0x000fe40008800000 */
[----:B------:R-:W-:Y:S02]  /*3ba0*/  USEL UR16, UR16, URZ, UP1 ;  /* 0x000000ff10107287 */ /* 0x000fe40008800000 */
[----:B------:R-:W-:Y:S02]  /*3bb0*/  UIADD3 UR40, UPT, UPT, UR32, 0x100, URZ ;  /* 0x0000010020287890 */ /* 0x000fe4000fffe0ff */
[----:B------:R-:W-:Y:S01]  /*3bc0*/  @UP0 ULEA UR30, UR16, UR5, 0x3 ;  /* 0x00000005101e0291 */ /* 0x000fe2000f8e18ff */
[----:B------:R-:W-:Y:S01]  /*3bd0*/  LOP3.LUT R2, R2, UR31, RZ, 0x3c, !PT ;  /* 0x0000001f02027c12 */ /* 0x000fe2000f8e3cff */
[----:B------:R-:W-:Y:S02]  /*3be0*/  UIADD3 UR36, UPT, UPT, UR32, 0x180, URZ ;  /* 0x0000018020247890 */ /* 0x000fe4000fffe0ff */
[----:B------:R-:W-:Y:S01]  /*3bf0*/  UIADD3 UR6, UPT, UPT, UR6, 0x20, URZ ;  /* 0x0000002006067890 */ /* 0x000fe2000fffe0ff */
[----:B-1----:R-:W-:Y:S01]  /*3c00*/  @P0 SHF.L.U32 R0, R2, 0x1f, RZ ;  /* 0x0000001f02000819 */ /* 0x002fe200000006ff */
[----:B------:R-:W-:Y:S02]  /*3c10*/  UIADD3 UR15, UPT, UPT, UR15, 0x1, URZ ;  /* 0x000000010f0f7890 */ /* 0x000fe4000fffe0ff */
[----:B------:R-:W-:Y:S01]  /*3c20*/  UIADD3 UR13, UPT, UPT, UR13, -0x1, URZ ;  /* 0xffffffff0d0d7890 */ /* 0x000fe2000fffe0ff */
[----:B------:R2:W3:Y:S01]  /*3c30*/  @P0 SYNCS.PHASECHK.TRANS64.TRYWAIT P2, [UR30], R0 ;  /* 0x00000000ff0005a7 */ /* 0x0004e2000804111e */
[----:B------:R-:W-:Y:S02]  /*3c40*/  ULEA UR30, UR46, UR19, 0x9 ;  /* 0x000000132e1e7291 */ /* 0x000fe4000f8e48ff */
[----:B------:R-:W-:Y:S02]  /*3c50*/  UISETP.NE.AND UP0, UPT, UR15, UR14, UPT ;  /* 0x0000000e0f00728c */ /* 0x000fe4000bf05270 */
[----:B------:R-:W-:Y:S02]  /*3c60*/  UIADD3 UR42, UPT, UPT, UR30, 0x80, URZ ;  /* 0x000000801e2a7890 */ /* 0x000fe4000fffe0ff */
[----:B------:R-:W-:Y:S02]  /*3c70*/  UIADD3 UR38, UPT, UPT, UR30, 0x100, URZ ;  /* 0x000001001e267890 */ /* 0x000fe4000fffe0ff */
[----:B------:R-:W-:Y:S01]  /*3c80*/  UIADD3 UR34, UPT, UPT, UR30, 0x180, URZ ;  /* 0x000001801e227890 */ /* 0x000fe2000fffe0ff */
[----:B------:R-:W-:Y:S01]  /*3c90*/  UMOV UR33, 0x40004040 ;  /* 0x4000404000217882 */ /* 0x000fe20000000000 */
[----:B------:R-:W-:Y:S01]  /*3ca0*/  UMOV UR31, 0x40004040 ;  /* 0x40004040001f7882 */ /* 0x000fe20000000000 */
[----:B------:R-:W-:Y:S01]  /*3cb0*/  UMOV UR45, 0x40004040 ;  /* 0x40004040002d7882 */ /* 0x000fe20000000000 */
[----:B------:R2:W-:Y:S01]  /*3cc0*/  UTCHMMA.2CTA gdesc[UR32], gdesc[UR30], tmem[UR10], tmem[UR28], idesc[UR29], UP3 ;  /* 0x00ff1c1e200075ea */ /* 0x0005e20009a0000a */
[----:B------:R-:W-:Y:S01]  /*3cd0*/  UPLOP3.LUT UP3, UPT, UPT, UPT, UPT, 0x80, 0x8 ;  /* 0x000000000008789c */ /* 0x000fe20003f6f070 */
[----:B------:R-:W-:Y:S01]  /*3ce0*/  UMOV UR43, 0x40004040 ;  /* 0x40004040002b7882 */ /* 0x000fe20000000000 */
[----:B------:R-:W-:Y:S01]  /*3cf0*/  UMOV UR41, 0x40004040 ;  /* 0x4000404000297882 */ /* 0x000fe20000000000 */
[----:B------:R2:W-:Y:S01]  /*3d00*/  UTCHMMA.2CTA gdesc[UR44], gdesc[UR42], tmem[UR10], tmem[UR26], idesc[UR27], UPT ;  /* 0x00ff1a2a2c0075ea */ /* 0x0005e2000ba0000a */
[----:B------:R-:W-:Y:S01]  /*3d10*/  UMOV UR39, 0x40004040 ;  /* 0x4000404000277882 */ /* 0x000fe20000000000 */
[----:B------:R-:W-:Y:S01]  /*3d20*/  UMOV UR37, 0x40004040 ;  /* 0x4000404000257882 */ /* 0x000fe20000000000 */
[----:B------:R-:W-:Y:S01]  /*3d30*/  UMOV UR35, 0x40004040 ;  /* 0x4000404000237882 */ /* 0x000fe20000000000 */
[----:B------:R2:W-:Y:S01]  /*3d40*/  UTCHMMA.2CTA gdesc[UR40], gdesc[UR38], tmem[UR10], tmem[UR24], idesc[UR25], UPT ;  /* 0x00ff1826280075ea */ /* 0x0005e2000ba0000a */
[----:B------:R2:W-:Y:S01]  /*3d50*/  UTCHMMA.2CTA gdesc[UR36], gdesc[UR34], tmem[UR10], tmem[UR22], idesc[UR23], UPT ;  /* 0x00ff1622240075ea */ /* 0x0005e2000ba0000a */
[----:B------:R2:W-:Y:S01]  /*3d60*/  UTCBAR.2CTA.MULTICAST [UR6], URZ, UR12 ;  /* 0x000000ff060073e9 */ /* 0x0005e2000820080c */
[----:B------:R-:W-:Y:S01]  /*3d70*/  UMOV UR46, UR16 ;  /* 0x00000010002e7c82 */ /* 0x000fe20008000000 */
[----:B------:R-:W-:Y:S05]  /*3d80*/  BRA.U UP0, `(.L_x_75) ;  /* 0xfffffffd00507547 */ /* 0x000fea000b83ffff */
.L_x_72:
[----:B------:R-:W-:Y:S01]  /*3d90*/  UIADD3 UR7, UPT, UPT, UR7, 0xb0, URZ ;  /* 0x000000b007077890 */ /* 0x000fe2000fffe0ff */
[----:B------:R-:W-:-:S08]  /*3da0*/  UMOV UR15, UR14 ;  /* 0x0000000e000f7c82 */ /* 0x000fd00008000000 */
[----:B------:R4:W-:Y:S01]  /*3db0*/  UTCBAR.2CTA.MULTICAST [UR7], URZ, UR11 ;  /* 0x000000ff070073e9 */ /* 0x0009e2000820080b */
[----:B------:R-:W-:Y:S02]  /*3dc0*/  NOP ;  /* 0x0000000000007918 */ /* 0x000fe40000000000 */
.L_x_70:
[----:B------:R-:W-:Y:S01]  /*3dd0*/  UIADD3 UR17, UPT, UPT, UR17, 0x1, URZ ;  /* 0x0000000111117890 */ /* 0x000fe2000fffe0ff */
[----:B------:R-:W-:-:S03]  /*3de0*/  ISETP.NE.AND P0, PT, R8, 0x2, PT ;  /* 0x000000020800780c */ /* 0x000fc60003f05270 */
[----:B------:R-:W-:Y:S01]  /*3df0*/  UISETP.NE.AND UP0, UPT, UR17, 0x4, UPT ;  /* 0x000000041100788c */ /* 0x000fe2000bf05270 */
[----:B-12---:R-:W-:Y:S02]  /*3e00*/  SEL R0, RZ, 0x1, P0 ;  /* 0x00000001ff007807 */ /* 0x006fe40000000000 */
[----:B------:R-:W-:Y:S01]  /*3e10*/  SEL R8, R8, RZ, P0 ;  /* 0x000000ff08087207 */ /* 0x000fe20000000000 */
[----:B------:R-:W-:Y:S01]  /*3e20*/  USEL UR6, URZ, 0x1, UP0 ;  /* 0x00000001ff067887 */ /* 0x000fe20008000000 */
[----:B------:R-:W-:Y:S01]  /*3e30*/  LOP3.LUT R3, R3, R0, RZ, 0x3c, !PT ;  /* 0x0000000003037212 */ /* 0x000fe200078e3cff */
[----:B------:R-:W-:-:S04]  /*3e40*/  USEL UR17, UR17, URZ, UP0 ;  /* 0x000000ff11117287 */ /* 0x000fc80008000000 */
[----:B------:R-:W-:Y:S01]  /*3e50*/  LOP3.LUT R9, R9, UR6, RZ, 0x3c, !PT ;  /* 0x0000000609097c12 */ /* 0x000fe2000f8e3cff */
[----:B------:R-:W-:Y:S07]  /*3e60*/  @P1 BRA `(.L_x_76) ;  /* 0xfffffff800881947 */ /* 0x000fee000383ffff */
[----:B------:R-:W1:Y:S01]  /*3e70*/  S2UR UR4, SR_CgaCtaId ;  /* 0x00000000000479c3 */ /* 0x000e620000008800 */
[----:B------:R-:W-:Y:S01]  /*3e80*/  ELECT P0, URZ, PT ;  /* 0x0000000000ff782f */ /* 0x000fe20003800000 */
[----:B------:R-:W-:Y:S01]  /*3e90*/  HFMA2 R0, -RZ, RZ, 0, 5.9604644775390625e-08 ;  /* 0x00000001ff007431 */ /* 0x000fe200000001ff */
[----:B------:R-:W-:-:S05]  /*3ea0*/  UMOV UR6, 0x40 ;  /* 0x0000004000067882 */ /* 0x000fca0000000000 */
[----:B------:R-:W-:Y:S01]  /*3eb0*/  UVIRTCOUNT.DEALLOC.SMPOOL 0x80 ;  /* 0x000000800000784c */ /* 0x000fe20000000000 */
[----:B------:R-:W-:Y:S02]  /*3ec0*/  UISETP.NE.AND UP0, UPT, UR9, URZ, UPT ;  /* 0x000000ff0900728c */ /* 0x000fe4000bf05270 */
[----:B-1----:R-:W-:-:S09]  /*3ed0*/  ULEA UR4, UR4, UR6, 0x18 ;  /* 0x0000000604047291 */ /* 0x002fd2000f8ec0ff */
[----:B------:R1:W-:Y:S01]  /*3ee0*/  @P0 STS.U8 [UR4+0x1c], R0 ;  /* 0x00001c00ff000988 */ /* 0x0003e20008000004 */
[----:B------:R-:W-:Y:S05]  /*3ef0*/  BRA.U UP0, `(.L_x_77) ;  /* 0x0000000100a07547 */ /* 0x000fea000b800000 */
[----:B------:R-:W-:Y:S01]  /*3f00*/  UIADD3 UR6, UPT, UPT, UR5, 0xd0, URZ ;  /* 0x000000d005067890 */ /* 0x000fe2000fffe0ff */
[----:B------:R-:W-:-:S03]  /*3f10*/  SHF.L.U32 R3, R9, 0x1f, RZ ;  /* 0x0000001f09037819 */ /* 0x000fc600000006ff */
[----:B----4-:R-:W-:-:S09]  /*3f20*/  ULEA UR7, UR17, UR6, 0x3 ;  /* 0x0000000611077291 */ /* 0x010fd2000f8e18ff */
[----:B------:R-:W2:Y:S02]  /*3f30*/  SYNCS.PHASECHK.TRANS64.TRYWAIT P0, [UR7], R3 ;  /* 0x00000003ff0075a7 */ /* 0x000ea40008001107 */
[----:B--2---:R-:W-:Y:S05]  /*3f40*/  @!P0 BRA `(.L_x_78) ;  /* 0x00000050008c8947 */ /* 0x004fea0003800000 */
.L_x_174:
        /* <DEDUP_REMOVED lines=9> */
.L_x_176:
        /* <DEDUP_REMOVED lines=9> */
.L_x_178:
[----:B------:R-:W-:-:S04]  /*4070*/  UIADD3 UR9, UPT, UPT, UR9, 0x1, URZ ;  /* 0x0000000109097890 */ /* 0x000fc8000fffe0ff */
[----:B------:R-:W-:-:S04]  /*4080*/  UISETP.NE.AND UP1, UPT, UR9, 0x4, UPT ;  /* 0x000000040900788c */ /* 0x000fc8000bf25270 */
[----:B------:R-:W-:Y:S02]  /*4090*/  USEL UR7, URZ, 0x1, UP1 ;  /* 0x00000001ff077887 */ /* 0x000fe40008800000 */
[----:B------:R-:W-:-:S04]  /*40a0*/  USEL UR9, UR9, URZ, UP1 ;  /* 0x000000ff09097287 */ /* 0x000fc80008800000 */
[----:B------:R-:W-:Y:S01]  /*40b0*/  ULEA UR9, UR9, UR6, 0x3 ;  /* 0x0000000609097291 */ /* 0x000fe2000f8e18ff */
[----:B-1----:R-:W-:-:S04]  /*40c0*/  LOP3.LUT R3, R2, UR7, RZ, 0x3c, !PT ;  /* 0x0000000702037c12 */ /* 0x002fc8000f8e3cff */
[----:B------:R-:W-:Y:S01]  /*40d0*/  SHF.L.U32 R3, R3, 0x1f, RZ ;  /* 0x0000001f03037819 */ /* 0x000fe200000006ff */
[----:B------:R-:W-:-:S04]  /*40e0*/  IMAD.U32 R0, RZ, RZ, UR9 ;  /* 0x00000009ff007e24 */ /* 0x000fc8000f8e00ff */
[----:B------:R1:W2:Y:S03]  /*40f0*/  SYNCS.PHASECHK.TRANS64.TRYWAIT P0, [R0+URZ], R3 ;  /* 0x00000003000075a7 */ /* 0x0002a600080011ff */
[----:B--2---:R-:W-:Y:S05]  /*4100*/  @!P0 NANOSLEEP.SYNCS 0x989680 ;  /* 0x009896800000895d */ /* 0x004fea0003900000 */
[----:B------:R-:W2:Y:S02]  /*4110*/  @!P0 SYNCS.PHASECHK.TRANS64 P0, [R0+URZ], R3 ;  /* 0x00000003000085a7 */ /* 0x000ea400080010ff */
[----:B--2---:R-:W-:Y:S05]  /*4120*/  @P0 BRA `(.L_x_81) ;  /* 0x0000000000200947 */ /* 0x004fea0003800000 */
.L_x_82:
[----:B--2---:R2:W4:Y:S02]  /*4130*/  SYNCS.PHASECHK.TRANS64.TRYWAIT P0, [R0+URZ], R3 ;  /* 0x00000003000075a7 */ /* 0x00452400080011ff */
[----:B----4-:R-:W-:Y:S05]  /*4140*/  @!P0 NANOSLEEP.SYNCS 0x989680 ;  /* 0x009896800000895d */ /* 0x010fea0003900000 */
[----:B------:R-:W4:Y:S02]  /*4150*/  @!P0 SYNCS.PHASECHK.TRANS64 P0, [R0+URZ], R3 ;  /* 0x00000003000085a7 */ /* 0x000f2400080010ff */
[----:B----4-:R-:W-:Y:S05]  /*4160*/  @!P0 BRA `(.L_x_82) ;  /* 0xfffffffc00f08947 */ /* 0x010fea000383ffff */
[----:B------:R-:W-:Y:S05]  /*4170*/  BRA `(.L_x_81) ;  /* 0x00000000000c7947 */ /* 0x000fea0003800000 */
.L_x_77:
[----:B------:R-:W-:-:S04]  /*4180*/  UIADD3 UR6, UPT, UPT, UR5, 0x110, URZ ;  /* 0x0000011005067890 */ /* 0x000fc8000fffe0ff */
[----:B------:R-:W-:-:S09]  /*4190*/  UPRMT UR6, UR8, 0x654, UR6 ;  /* 0x0000065408067896 */ /* 0x000fd20008000006 */
[----:B------:R-:W-:Y:S03]  /*41a0*/  SYNCS.ARRIVE.TRANS64.RED.A1T0 RZ, [UR6], RZ ;  /* 0x000000ffffff79a7 */ /* 0x000fe60008100406 */
.L_x_81:
[----:B-12---:R-:W-:Y:S01]  /*41b0*/  SHF.L.U32 R3, RZ, 0x1f, RZ ;  /* 0x0000001fff037819 */ /* 0x006fe200000006ff */
[----:B------:R-:W-:Y:S01]  /*41c0*/  UIADD3 UR6, UPT, UPT, UR5, 0x110, URZ ;  /* 0x0000011005067890 */ /* 0x000fe2000fffe0ff */
[----:B------:R-:W-:Y:S02]  /*41d0*/  PLOP3.LUT P0, PT, PT, PT, UP0, 0x80, 0x8 ;  /* 0x000000000008781c */ /* 0x000fe40003f0f008 */
[----:B------:R-:W1:Y:S02]  /*41e0*/  SYNCS.PHASECHK.TRANS64.TRYWAIT P1, [UR5+0x110], R3 ;  /* 0x00011003ff0075a7 */ /* 0x000e640008021105 */
[----:B-1----:R-:W-:Y:S09]  /*41f0*/  @!P1 BRA `(.L_x_83) ;  /* 0x0000005000289947 */ /* 0x002ff20003800000 */
.L_x_180:
[----:B------:R-:W-:Y:S01]  /*4200*/  @!UP0 UPRMT UR6, UR8, 0x654, UR6 ;  /* 0x0000065408068896 */ /* 0x000fe20008000006 */
[----:B------:R-:W-:Y:S02]  /*4210*/  UMOV UR5, 0x1 ;  /* 0x0000000100057882 */ /* 0x000fe40000000000 */
[----:B------:R-:W-:-:S06]  /*4220*/  UMOV UR8, 0xffff ;  /* 0x0000ffff00087882 */ /* 0x000fcc0000000000 */
[----:B------:R-:W-:Y:S01]  /*4230*/  @!P0 SYNCS.ARRIVE.TRANS64.RED.A1T0 RZ, [UR6], RZ ;  /* 0x000000ffffff89a7 */ /* 0x000fe20008100406 */
[----:B------:R-:W-:Y:S01]  /*4240*/  NOP ;  /* 0x0000000000007918 */ /* 0x000fe20000000000 */
[----:B-1----:R-:W1:Y:S01]  /*4250*/  LDS R0, [UR4+0x14] ;  /* 0x00001404ff007984 */ /* 0x002e620008000800 */
[----:B------:R-:W-:-:S04]  /*4260*/  ULOP3.LUT UR6, UR21, 0xffff, URZ, 0xc0, !UPT ;  /* 0x0000ffff15067892 */ /* 0x000fc8000f8ec0ff */
[----:B------:R-:W-:-:S04]  /*4270*/  USHF.R.U32.HI UR6, URZ, 0x5, UR6 ;  /* 0x00000005ff067899 */ /* 0x000fc80008011606 */
[----:B------:R-:W-:Y:S02]  /*4280*/  USHF.L.U32 UR8, UR8, UR6, URZ ;  /* 0x0000000608087299 */ /* 0x000fe400080006ff */
[----:B------:R-:W-:-:S04]  /*4290*/  USHF.L.U32 UR5, UR5, UR6, URZ ;  /* 0x0000000605057299 */ /* 0x000fc800080006ff */
[----:B-1----:R-:W-:-:S04]  /*42a0*/  LOP3.LUT R0, R0, UR8, RZ, 0xc0, !PT ;  /* 0x0000000800007c12 */ /* 0x002fc8000f8ec0ff */
[----:B------:R-:W-:-:S13]  /*42b0*/  ISETP.NE.AND P0, PT, R0, UR8, PT ;  /* 0x0000000800007c0c */ /* 0x000fda000bf05270 */
[----:B------:R-:W-:Y:S05]  /*42c0*/  @P0 BRA `(.L_x_84) ;  /* 0x0000000000580947 */ /* 0x000fea0003800000 */
[----:B------:R-:W1:Y:S02]  /*42d0*/  LDS R0, [UR4+0x18] ;  /* 0x00001804ff007984 */ /* 0x000e640008000800 */
[----:B-1----:R-:W-:-:S04]  /*42e0*/  LOP3.LUT R0, R0, UR5, RZ, 0xc0, !PT ;  /* 0x0000000500007c12 */ /* 0x002fc8000f8ec0ff */
[----:B------:R-:W-:-:S13]  /*42f0*/  ISETP.NE.AND P0, PT, R0, UR5, PT ;  /* 0x0000000500007c0c */ /* 0x000fda000bf05270 */
[----:B------:R-:W-:Y:S05]  /*4300*/  @P0 BRA `(.L_x_85) ;  /* 0x00000000003c0947 */ /* 0x000fea0003800000 */
[----:B------:R-:W1:Y:S01]  /*4310*/  S2R R2, SR_LANEID ;  /* 0x0000000000027919 */ /* 0x000e620000000000 */
[----:B------:R-:W-:Y:S01]  /*4320*/  ULOP3.LUT UR8, URZ, UR8, URZ, 0x33, !UPT ;  /* 0x00000008ff087292 */ /* 0x000fe2000f8e33ff */
[----:B------:R-:W-:Y:S01]  /*4330*/  LOP3.LUT R4, RZ, UR5, RZ, 0x33, !PT ;  /* 0x00000005ff047c12 */ /* 0x000fe2000f8e33ff */
[----:B----4-:R-:W-:Y:S02]  /*4340*/  VOTEU.ANY UR7, UPT, PT ;  /* 0x0000000000077886 */ /* 0x010fe400038e0100 */
[----:B------:R-:W-:Y:S01]  /*4350*/  UFLO.U32 UR7, UR7 ;  /* 0x00000007000772bd */ /* 0x000fe200080e0000 */
[----:B------:R-:W2:Y:S01]  /*4360*/  REDUX UR5, R4 ;  /* 0x00000000040573c4 */ /* 0x000ea20000000000 */
[----:B------:R-:W-:-:S06]  /*4370*/  IMAD.U32 R0, RZ, RZ, UR8 ;  /* 0x00000008ff007e24 */ /* 0x000fcc000f8e00ff */
[----:B------:R4:W-:Y:S01]  /*4380*/  UTCATOMSWS.AND URZ, UR8 ;  /* 0x0000000800ff79e3 */ /* 0x0009e20008000000 */
[----:B------:R-:W3:Y:S01]  /*4390*/  REDUX UR6, R0 ;  /* 0x00000000000673c4 */ /* 0x000ee20000000000 */
[----:B-1----:R-:W-:Y:S01]  /*43a0*/  ISETP.EQ.U32.AND P0, PT, R2, UR7, PT ;  /* 0x0000000702007c0c */ /* 0x002fe2000bf02070 */
[----:B--2---:R-:W-:Y:S01]  /*43b0*/  IMAD.U32 R2, RZ, RZ, UR5 ;  /* 0x00000005ff027e24 */ /* 0x004fe2000f8e00ff */
[----:B---3--:R-:W-:-:S11]  /*43c0*/  MOV R3, UR6 ;  /* 0x0000000600037c02 */ /* 0x008fd60008000f00 */
[----:B------:R4:W-:Y:S04]  /*43d0*/  @P0 ATOMS.AND RZ, [UR4+0x14], R3 ;  /* 0x00001403ffff098c */ /* 0x0009e8000a800004 */
[----:B------:R4:W-:Y:S01]  /*43e0*/  @P0 ATOMS.AND RZ, [UR4+0x18], R2 ;  /* 0x00001802ffff098c */ /* 0x0009e2000a800004 */
[----:B------:R-:W-:Y:S05]  /*43f0*/  BRA `(.L_x_86) ;  /* 0x0000000000147947 */ /* 0x000fea0003800000 */
.L_x_85:
[----:B------:R-:W-:Y:S02]  /*4400*/  MOV R2, 0x4420 ;  /* 0x0000442000027802 */ /* 0x000fe40000000f00 */
[----:B---345:R-:W-:Y:S05]  /*4410*/  CALL.REL.NOINC `($__internal_0_$__cuda_sm10x_tcgen05_guardrail_trap_col_being_dealloced_not_returned_by_alloc) ;  /* 0x0000005400087944 */ /* 0x038fea0003c00000 */
[----:B------:R-:W-:Y:S05]  /*4420*/  BRA `(.L_x_86) ;  /* 0x0000000000087947 */ /* 0x000fea0003800000 */
.L_x_84:
[----:B------:R-:W-:Y:S02]  /*4430*/  MOV R2, 0x4450 ;  /* 0x0000445000027802 */ /* 0x000fe40000000f00 */
[----:B---345:R-:W-:Y:S05]  /*4440*/  CALL.REL.NOINC `($__internal_2_$__cuda_sm10x_tcgen05_guardrail_trap_unallocated_columns_being_dealloced) ;  /* 0x0000005400147944 */ /* 0x038fea0003c00000 */
.L_x_86:
[----:B------:R-:W-:Y:S01]  /*4450*/  NOP ;  /* 0x0000000000007918 */ /* 0x000fe20000000000 */
[----:B----4-:R-:W-:Y:S05]  /*4460*/  EXIT ;  /* 0x000000000000794d */ /* 0x010fea0003800000 */
.L_x_57:
[----:B------:R-:W-:-:S09]  /*4470*/  UISETP.NE.OR UP5, UPT, UR10, 0x3, !UP5 ;  /* 0x000000030a00788c */ /* 0x000fd2000efa5670 */
[----:B------:R-:W-:Y:S05]  /*4480*/  BRA.U UP5, `(.L_x_87) ;  /* 0x00000011056c7547 */ /* 0x000fea000b800000 */
[----:B------:R-:W1:Y:S01]  /*4490*/  LDC R0, c[0x0][0xb30] ;  /* 0x0002cc00ff007b82 */ /* 0x000e620000000800 */
[----:B------:R-:W-:Y:S01]  /*44a0*/  UMOV UR4, 0x400 ;  /* 0x0000040000047882 */ /* 0x000fe20000000000 */
[----:B------:R-:W-:Y:S01]  /*44b0*/  HFMA2 R34, -RZ, RZ, 0, 0 ;  /* 0x00000000ff227431 */ /* 0x000fe200000001ff */
[----:B------:R-:W-:Y:S01]  /*44c0*/  ULEA UR4, UR37, UR4, 0x18 ;  /* 0x0000000425047291 */ /* 0x000fe2000f8ec0ff */
[----:B------:R-:W-:Y:S01]  /*44d0*/  IMAD.MOV.U32 R37, RZ, RZ, 0x1 ;  /* 0x00000001ff257424 */ /* 0x000fe200078e00ff */
[----:B------:R-:W-:Y:S01]  /*44e0*/  MOV R27, 0x1000 ;  /* 0x00001000001b7802 */ /* 0x000fe20000000f00 */
[----:B------:R-:W-:Y:S01]  /*44f0*/  IMAD.MOV.U32 R36, RZ, RZ, RZ ;  /* 0x000000ffff247224 */ /* 0x000fe200078e00ff */
[----:B------:R-:W-:Y:S01]  /*4500*/  UIADD3 UR5, UPT, UPT, UR4, 0x58, URZ ;  /* 0x0000005804057890 */ /* 0x000fe2000fffe0ff */
[----:B------:R-:W2:Y:S01]  /*4510*/  LDC R25, c[0x0][0x370] ;  /* 0x0000dc00ff197b82 */ /* 0x000ea20000000800 */
[----:B------:R-:W-:Y:S02]  /*4520*/  UPLOP3.LUT UP0, UPT, UPT, UPT, UPT, 0x40, 0x4 ;  /* 0x000000000004789c */ /* 0x000fe40003f0e870 */
[----:B------:R-:W-:-:S02]  /*4530*/  UIADD3 UR41, UPT, UPT, UR4, 0x40, URZ ;  /* 0x0000004004297890 */ /* 0x000fc4000fffe0ff */
[----:B------:R-:W-:Y:S02]  /*4540*/  UIADD3 UR33, UPT, UPT, UR4, 0x48, URZ ;  /* 0x0000004804217890 */ /* 0x000fe4000fffe0ff */
[----:B------:R-:W-:Y:S01]  /*4550*/  UIADD3 UR25, UPT, UPT, UR4, 0x50, URZ ;  /* 0x0000005004197890 */ /* 0x000fe2000fffe0ff */
[----:B------:R-:W3:Y:S01]  /*4560*/  LDC R2, c[0x0][0xb0c] ;  /* 0x0002c300ff027b82 */ /* 0x000ee20000000800 */
[----:B------:R-:W-:-:S07]  /*4570*/  UPRMT UR5, UR37, 0x654, UR5 ;  /* 0x0000065425057896 */ /* 0x000fce0008000005 */
[----:B------:R-:W4:Y:S01]  /*4580*/  LDC R24, c[0x0][0xb20] ;  /* 0x0002c800ff187b82 */ /* 0x000f220000000800 */
[----:B-1----:R-:W-:-:S07]  /*4590*/  ISETP.NE.AND P1, PT, R0, 0x1, PT ;  /* 0x000000010000780c */ /* 0x002fce0003f25270 */
[----:B------:R-:W1:Y:S08]  /*45a0*/  LDC.64 R38, c[0x0][0x348] ;  /* 0x0000d200ff267b82 */ /* 0x000e700000000a00 */
[----:B------:R-:W1:Y:S08]  /*45b0*/  LDC.64 R16, c[0x0][0x888] ;  /* 0x00022200ff107b82 */ /* 0x000e700000000a00 */
[----:B------:R-:W1:Y:S08]  /*45c0*/  LDC.64 R22, c[0x0][0xb10] ;  /* 0x0002c400ff167b82 */ /* 0x000e700000000a00 */
[----:B------:R-:W1:Y:S08]  /*45d0*/  LDC.64 R6, c[0x0][0xb18] ;  /* 0x0002c600ff067b82 */ /* 0x000e700000000a00 */
[----:B------:R-:W1:Y:S08]  /*45e0*/  LDC.64 R4, c[0x0][0xb28] ;  /* 0x0002ca00ff047b82 */ /* 0x000e700000000a00 */
[----:B------:R-:W1:Y:S08]  /*45f0*/  LDC.64 R18, c[0x0][0x890] ;  /* 0x00022400ff127b82 */ /* 0x000e700000000a00 */
[----:B--2345:R-:W1:Y:S02]  /*4600*/  LDC R32, c[0x0][0x374] ;  /* 0x0000dd00ff207b82 */ /* 0x03ce640000000800 */
.L_x_98:
[----:B------:R-:W-:Y:S02]  /*4610*/  LEA R0, R36, UR4, 0x3 ;  /* 0x0000000424007c11 */ /* 0x000fe4000f8e18ff */
[----:B------:R-:W-:Y:S02]  /*4620*/  SHF.L.U32 R3, R34, 0x1f, RZ ;  /* 0x0000001f22037819 */ /* 0x000fe400000006ff */
[----:B------:R-:W-:Y:S02]  /*4630*/  LEA R28, R36, UR4, 0x4 ;  /* 0x00000004241c7c11 */ /* 0x000fe4000f8e20ff */
[----:B--2---:R-:W2:Y:S02]  /*4640*/  SYNCS.PHASECHK.TRANS64.TRYWAIT P0, [R0+URZ+0x90], R3 ;  /* 0x00009003000075a7 */ /* 0x004ea400080011ff */
[----:B--2---:R-:W-:Y:S05]  /*4650*/  @!P0 BRA `(.L_x_88) ;  /* 0x0000004c00288947 */ /* 0x004fea0003800000 */
.L_x_181:
[----:B------:R-:W-:Y:S01]  /*4660*/  ISETP.GE.AND P0, PT, R26, 0x1, PT ;  /* 0x000000011a00780c */ /* 0x000fe20003f06270 */
[----:B------:R-:W3:Y:S01]  /*4670*/  LDS.128 R28, [R28+0x120] ;  /* 0x000120001c1c7984 */ /* 0x000ee20000000c00 */
[----:B--2---:R-:W-:Y:S01]  /*4680*/  VIADD R0, R0, 0xa0 ;  /* 0x000000a000007836 */ /* 0x004fe20000000000 */
[----:B------:R-:W-:Y:S01]  /*4690*/  @!PT LDS RZ, [RZ] ;  /* 0x00000000fffff984 */ /* 0x000fe20000000800 */
[----:B------:R-:W-:Y:S01]  /*46a0*/  @!PT LDS RZ, [RZ] ;  /* 0x00000000fffff984 */ /* 0x000fe20000000800 */
[----:B------:R-:W-:Y:S01]  /*46b0*/  @!PT LDS RZ, [RZ] ;  /* 0x00000000fffff984 */ /* 0x000fe20000000800 */
[----:B------:R-:W-:Y:S01]  /*46c0*/  @!PT LDS RZ, [RZ] ;  /* 0x00000000fffff984 */ /* 0x000fe20000000800 */
[----:B------:R2:W-:Y:S06]  /*46d0*/  MEMBAR.ALL.CTA ;  /* 0x0000000000007992 */ /* 0x0005ec0000008000 */
[----:B--2---:R-:W2:Y:S01]  /*46e0*/  FENCE.VIEW.ASYNC.S ;  /* 0x00000000000073c6 */ /* 0x004ea20000000000 */
[----:B------:R-:W-:Y:S04]  /*46f0*/  PRMT R0, RZ, 0x654, R0 ;  /* 0x00000654ff007816 */ /* 0x000fe80000000000 */
[----:B--2---:R2:W-:Y:S01]  /*4700*/  SYNCS.ARRIVE.TRANS64.RED.A1T0 RZ, [R0+URZ], RZ ;  /* 0x000000ff00ff79a7 */ /* 0x0045e200081004ff */
[----:B---3--:R-:W-:Y:S11]  /*4710*/  LOP3.LUT P3, RZ, R30, 0x1, RZ, 0xc0, !PT ;  /* 0x000000011eff7812 */ /* 0x008ff6000786c0ff */
[----:B------:R-:W-:Y:S02]  /*4720*/  @!UPT UIADD3 URZ, UPT, UPT, URZ, URZ, URZ ;  /* 0x000000fffffff290 */ /* 0x000fe4000fffe0ff */
[----:B------:R-:W-:Y:S02]  /*4730*/  @P3 MOV R13, R28 ;  /* 0x0000001c000d3202 */ /* 0x000fe40000000f00 */
[----:B------:R-:W-:Y:S01]  /*4740*/  @P3 LOP3.LUT R8, R29, 0xffff, RZ, 0xc0, !PT ;  /* 0x0000ffff1d083812 */ /* 0x000fe200078ec0ff */
[----:B--2---:R-:W-:Y:S06]  /*4750*/  @!P0 BRA `(.L_x_89) ;  /* 0x0000000000a48947 */ /* 0x004fec0003800000 */
[----:B-1----:R-:W-:Y:S01]  /*4760*/  IMAD.HI.U32 R41, R32, R7, RZ ;  /* 0x0000000720297227 */ /* 0x002fe200078e00ff */
[----:B------:R-:W-:Y:S02]  /*4770*/  ISETP.NE.AND P0, PT, R6, 0x1, PT ;  /* 0x000000010600780c */ /* 0x000fe40003f05270 */
[----:B------:R-:W-:Y:S01]  /*4780*/  ISETP.NE.AND P2, PT, R26, 0x1, PT ;  /* 0x000000011a00780c */ /* 0x000fe20003f45270 */
[----:B------:R-:W-:Y:S01]  /*4790*/  IMAD.HI.U32 R40, R25, R22, RZ ;  /* 0x0000001619287227 */ /* 0x000fe200078e00ff */
[----:B------:R-:W-:Y:S02]  /*47a0*/  SHF.R.U32.HI R41, RZ, R24, R41 ;  /* 0x00000018ff297219 */ /* 0x000fe40000011629 */
[----:B------:R-:W-:Y:S01]  /*47b0*/  ISETP.NE.AND P4, PT, R2, 0x1, PT ;  /* 0x000000010200780c */ /* 0x000fe20003f85270 */
[----:B------:R-:W-:Y:S01]  /*47c0*/  IMAD.HI.U32 R42, R13, R22, RZ ;  /* 0x000000160d2a7227 */ /* 0x000fe200078e00ff */
[----:B------:R-:W-:Y:S02]  /*47d0*/  SHF.R.U32.HI R40, RZ, R23, R40 ;  /* 0x00000017ff287219 */ /* 0x000fe40000011628 */
[----:B------:R-:W-:Y:S01]  /*47e0*/  SEL R3, R32, R41, !P0 ;  /* 0x0000002920037207 */ /* 0x000fe20004000000 */
[C---:B------:R-:W-:Y:S01]  /*47f0*/  IMAD.HI.U32 R41, R8.reuse, R7, RZ ;  /* 0x0000000708297227 */ /* 0x040fe200078e00ff */
[----:B------:R-:W-:Y:S02]  /*4800*/  SEL R11, R25, R40, !P4 ;  /* 0x00000028190b7207 */ /* 0x000fe40006000000 */
[----:B------:R-:W-:Y:S01]  /*4810*/  SHF.R.U32.HI R42, RZ, R23, R42 ;  /* 0x00000017ff2a7219 */ /* 0x000fe2000001162a */
[----:B------:R-:W-:Y:S01]  /*4820*/  IMAD.HI.U32 R44, R3, R4, RZ ;  /* 0x00000004032c7227 */ /* 0x000fe200078e00ff */
[----:B------:R-:W-:Y:S03]  /*4830*/  SHF.R.U32.HI R41, RZ, R24, R41 ;  /* 0x00000018ff297219 */ /* 0x000fe60000011629 */
[----:B------:R-:W-:Y:S01]  /*4840*/  IMAD.HI.U32 R40, R11, R4, RZ ;  /* 0x000000040b287227 */ /* 0x000fe200078e00ff */
[----:B------:R-:W-:Y:S02]  /*4850*/  @P2 SHF.R.U32.HI R3, RZ, R5, R44 ;  /* 0x00000005ff032219 */ /* 0x000fe4000001162c */
[----:B------:R-:W-:Y:S02]  /*4860*/  SEL R9, R8, R41, !P0 ;  /* 0x0000002908097207 */ /* 0x000fe40004000000 */
[----:B------:R-:W-:Y:S01]  /*4870*/  @P2 SHF.R.U32.HI R11, RZ, R5, R40 ;  /* 0x00000005ff0b2219 */ /* 0x000fe20000011628 */
[C---:B------:R-:W-:Y:S01]  /*4880*/  IMAD R10, R26.reuse, R3, RZ ;  /* 0x000000031a0a7224 */ /* 0x040fe200078e02ff */
[----:B------:R-:W-:Y:S01]  /*4890*/  SEL R3, R13, R42, !P4 ;  /* 0x0000002a0d037207 */ /* 0x000fe20006000000 */
[C---:B------:R-:W-:Y:S03]  /*48a0*/  IMAD.HI.U32 R14, R9.reuse, R4, RZ ;  /* 0x00000004090e7227 */ /* 0x040fe600078e00ff */
[----:B------:R-:W-:Y:S01]  /*48b0*/  ISETP.GE.AND P0, PT, R9, R10, PT ;  /* 0x0000000a0900720c */ /* 0x000fe20003f06270 */
[C---:B------:R-:W-:Y:S01]  /*48c0*/  IMAD R12, R26.reuse, R11, RZ ;  /* 0x0000000b1a0c7224 */ /* 0x040fe200078e02ff */
[-C--:B------:R-:W-:Y:S04]  /*48d0*/  SHF.R.U32.HI R14, RZ, R5.reuse, R14 ;  /* 0x00000005ff0e7219 */ /* 0x080fe8000001160e */
[----:B------:R-:W-:Y:S02]  /*48e0*/  ISETP.GE.OR P0, PT, R3, R12, P0 ;  /* 0x0000000c0300720c */ /* 0x000fe40000706670 */
[----:B------:R-:W-:Y:S05]  /*48f0*/  SEL R15, R9, R14, !P2 ;  /* 0x0000000e090f7207 */ /* 0x000fea0005000000 */
[----:B------:R-:W-:Y:S04]  /*4900*/  IMAD.MOV R14, RZ, RZ, -R15 ;  /* 0x000000ffff0e7224 */ /* 0x000fe800078e0a0f */
[----:B------:R-:W-:Y:S02]  /*4910*/  IMAD R14, R26, R14, R9 ;  /* 0x0000000e1a0e7224 */ /* 0x000fe400078e0209 */
[C---:B------:R-:W-:Y:S05]  /*4920*/  @!P0 IMAD.HI.U32 R10, R3.reuse, R4, RZ ;  /* 0x00000004030a8227 */ /* 0x040fea00078e00ff */
[----:B------:R-:W-:Y:S04]  /*4930*/  @!P0 SHF.R.U32.HI R10, RZ, R5, R10 ;  /* 0x00000005ff0a8219 */ /* 0x000fe8000001160a */
[----:B------:R-:W-:Y:S01]  /*4940*/  @!P0 SEL R0, R3, R10, !P2 ;  /* 0x0000000a03008207 */ /* 0x000fe20005000000 */
[----:B------:R-:W-:Y:S03]  /*4950*/  IMAD.MOV R10, RZ, RZ, -R3 ;  /* 0x000000ffff0a7224 */ /* 0x000fe600078e0a03 */
[----:B------:R-:W-:Y:S01]  /*4960*/  @!P0 IADD3 R15, PT, PT, R15, -R0, RZ ;  /* 0x800000000f0f8210 */ /* 0x000fe20007ffe0ff */
[----:B------:R-:W-:Y:S01]  /*4970*/  @!P0 IMAD R0, R11, R14, R0 ;  /* 0x0000000e0b008224 */ /* 0x000fe200078e0200 */
[----:B------:R-:W-:Y:S01]  /*4980*/  IADD3 R11, PT, PT, -R9, RZ, RZ ;  /* 0x000000ff090b7210 */ /* 0x000fe20007ffe1ff */
[----:B------:R-:W-:Y:S02]  /*4990*/  IMAD R13, R2, R10, R13 ;  /* 0x0000000a020d7224 */ /* 0x000fe400078e020d */
[----:B------:R-:W-:Y:S02]  /*49a0*/  @!P0 IMAD R9, R15, R26, R3 ;  /* 0x0000001a0f098224 */ /* 0x000fe400078e0203 */
[----:B------:R-:W-:Y:S02]  /*49b0*/  @!P0 IMAD.MOV.U32 R3, RZ, RZ, R0 ;  /* 0x000000ffff038224 */ /* 0x000fe400078e0000 */
[----:B------:R-:W-:Y:S02]  /*49c0*/  IMAD R8, R6, R11, R8 ;  /* 0x0000000b06087224 */ /* 0x000fe400078e0208 */
[----:B------:R-:W-:Y:S02]  /*49d0*/  IMAD R13, R3, R2, R13 ;  /* 0x00000002030d7224 */ /* 0x000fe400078e020d */
[----:B------:R-:W-:Y:S02]  /*49e0*/  IMAD R8, R9, R6, R8 ;  /* 0x0000000609087224 */ /* 0x000fe400078e0208 */
.L_x_89:
[----:B------:R-:W-:Y:S05]  /*49f0*/  BRA.U UP0, `(.L_x_90) ;  /* 0x0000000100107547 */ /* 0x000fea000b800000 */
[----:B------:R-:W-:Y:S04]  /*4a00*/  MOV R0, UR6 ;  /* 0x0000000600007c02 */ /* 0x000fe80008000f00 */
[----:B------:R-:W-:Y:S04]  /*4a10*/  SHF.L.U32 R3, R0, 0x1f, RZ ;  /* 0x0000001f00037819 */ /* 0x000fe800000006ff */
[----:B------:R-:W2:Y:S02]  /*4a20*/  SYNCS.PHASECHK.TRANS64.TRYWAIT P0, [UR4+0x88], R3 ;  /* 0x00008803ff0075a7 */ /* 0x000ea40008001104 */
[----:B--2---:R-:W-:Y:S05]  /*4a30*/  @!P0 BRA `(.L_x_91) ;  /* 0x0000004800448947 */ /* 0x004fea0003800000 */
.L_x_90:
[----:B-1----:R-:W-:Y:S02]  /*4a40*/  ISETP.NE.U32.AND P0, PT, R18, RZ, PT ;  /* 0x000000ff1200720c */ /* 0x002fe40003f05070 */
[----:B------:R-:W-:Y:S02]  /*4a50*/  R2UR UR42, R20 ;  /* 0x00000000142a72ca */ /* 0x000fe400000e0000 */
[----:B------:R-:W-:Y:S02]  /*4a60*/  R2UR UR43, R21 ;  /* 0x00000000152b72ca */ /* 0x000fe400000e0000 */
[----:B------:R-:W-:Y:S02]  /*4a70*/  ISETP.NE.AND.EX P0, PT, R19, RZ, PT, P0 ;  /* 0x000000ff1300720c */ /* 0x000fe40003f05300 */
[----:B------:R-:W-:Y:S02]  /*4a80*/  ISETP.NE.U32.AND P2, PT, R18, RZ, PT ;  /* 0x000000ff1200720c */ /* 0x000fe40003f45070 */
[----:B------:R-:W-:Y:S02]  /*4a90*/  SHF.L.U32 R12, R37, 0x1f, RZ ;  /* 0x0000001f250c7819 */ /* 0x000fe400000006ff */
[----:B------:R-:W-:Y:S03]  /*4aa0*/  ISETP.NE.AND.EX P2, PT, R19, RZ, PT, P2 ;  /* 0x000000ff1300720c */ /* 0x000fe60003f45320 */
[----:B------:R-:W-:Y:S02]  /*4ab0*/  USHF.L.U32 UR42, UR42, 0x7, URZ ;  /* 0x000000072a2a7899 */ /* 0x000fe400080006ff */
[----:B------:R-:W-:Y:S02]  /*4ac0*/  USHF.L.U32 UR43, UR43, 0x6, URZ ;  /* 0x000000062b2b7899 */ /* 0x000fe400080006ff */
[----:B------:R-:W-:Y:S10]  /*4ad0*/  @!P0 BRA `(.L_x_92) ;  /* 0x00000000002c8947 */ /* 0x000ff40003800000 */
[----:B------:R-:W-:Y:S01]  /*4ae0*/  ISETP.NE.U32.AND P0, PT, R16, RZ, PT ;  /* 0x000000ff1000720c */ /* 0x000fe20003f05070 */
[----:B------:R-:W-:Y:S03]  /*4af0*/  IMAD.MOV.U32 R63, RZ, RZ, 0x1 ;  /* 0x00000001ff3f7424 */ /* 0x000fe600078e00ff */
[----:B------:R-:W-:Y:S11]  /*4b00*/  ISETP.NE.AND.EX P0, PT, R17, RZ, PT, P0 ;  /* 0x000000ff1100720c */ /* 0x000ff60003f05300 */
[----:B------:R-:W-:Y:S02]  /*4b10*/  @!UPT UIADD3 URZ, UPT, UPT, URZ, URZ, URZ ;  /* 0x000000fffffff290 */ /* 0x000fe4000fffe0ff */
[----:B------:R-:W1:Y:S01]  /*4b20*/  @P0 LDC.64 R10, c[0x0][0x888] ;  /* 0x00022200ff0a0b82 */ /* 0x000e620000000a00 */
[----:B--2---:R-:W-:Y:S04]  /*4b30*/  @P0 IMAD R0, R18, UR36, RZ ;  /* 0x0000002412000c24 */ /* 0x004fe8000f8e02ff */
[----:B-1----:R-:W-:Y:S04]  /*4b40*/  @P0 IMAD.WIDE R10, R0, 0x4, R10 ;  /* 0x00000004000a0825 */ /* 0x002fe800078e020a */
[----:B------:R-:W-:Y:S01]  /*4b50*/  HFMA2 R0, -RZ, RZ, 0, 5.9604644775390625e-08 ;  /* 0x00000001ff007431 */ /* 0x000fe200000001ff */
[----:B------:R1:W5:Y:S04]  /*4b60*/  @P0 LDG.E R35, desc[UR46][R10.64] ;  /* 0x0000002e0a230981 */ /* 0x000368000c1e1900 */
[----:B------:R-:W-:Y:S01]  /*4b70*/  @!P0 PRMT R63, R0, 0x7610, R63 ;  /* 0x00007610003f8816 */ /* 0x000fe2000000003f */
[----:B-1----:R-:W3:Y:S06]  /*4b80*/  @!P0 LDC R35, c[0x0][0x880] ;  /* 0x00022000ff238b82 */ /* 0x002eec0000000800 */
.L_x_92:
[----:B---3-5:R-:W-:Y:S01]  /*4b90*/  @!P2 FSETP.EQ.AND P0, PT, R35, RZ, PT ;  /* 0x000000ff2300a20b */ /* 0x028fe20003f02000 */
[----:B------:R-:W-:Y:S01]  /*4ba0*/  @!UPT UIADD3 URZ, UPT, UPT, URZ, URZ, URZ ;  /* 0x000000fffffff290 */ /* 0x000fe2000fffe0ff */
[----:B------:R-:W-:Y:S11]  /*4bb0*/  @!P2 BRA `(.L_x_93) ;  /* 0x000000000018a947 */ /* 0x000ff60003800000 */
[----:B------:R-:W-:Y:S02]  /*4bc0*/  LOP3.LUT P2, RZ, R63, 0xff, RZ, 0xc0, !PT ;  /* 0x000000ff3fff7812 */ /* 0x000fe4000784c0ff */
[----:B------:R-:W-:Y:S04]  /*4bd0*/  ISETP.NE.U32.AND P0, PT, R16, RZ, PT ;  /* 0x000000ff1000720c */ /* 0x000fe80003f05070 */
[----:B------:R-:W-:Y:S04]  /*4be0*/  ISETP.NE.AND.EX P0, PT, R17, RZ, PT, P0 ;  /* 0x000000ff1100720c */ /* 0x000fe80003f05300 */
[----:B------:R-:W-:Y:S03]  /*4bf0*/  PLOP3.LUT P0, PT, P0, PT, PT, 0x8, 0x80 ;  /* 0x000000000080781c */ /* 0x000fe6000070e170 */
[----:B------:R-:W-:Y:S11]  /*4c00*/  @P2 FSETP.EQ.AND P0, PT, R35, RZ, PT ;  /* 0x000000ff2300220b */ /* 0x000ff60003f02000 */
[----:B------:R-:W-:Y:S02]  /*4c10*/  @!UPT UIADD3 URZ, UPT, UPT, URZ, URZ, URZ ;  /* 0x000000fffffff290 */ /* 0x000fe4000fffe0ff */
.L_x_93:
[----:B------:R-:W1:Y:S01]  /*4c20*/  SYNCS.PHASECHK.TRANS64.TRYWAIT P2, [UR4+0x60], R12 ;  /* 0x0000600cff0075a7 */ /* 0x000e620008041104 */
[----:B------:R-:W-:Y:S04]  /*4c30*/  ELECT P4, URZ, PT ;  /* 0x0000000000ff782f */ /* 0x000fe80003880000 */
[----:B------:R-:W-:Y:S11]  /*4c40*/  PLOP3.LUT P4, PT, P0, P4, PT, 0xf2, 0x2f ;  /* 0x00000000002f781c */ /* 0x000ff60000789e72 */
[----:B------:R-:W-:Y:S02]  /*4c50*/  @!UPT UIADD3 URZ, UPT, UPT, URZ, URZ, URZ ;  /* 0x000000fffffff290 */ /* 0x000fe4000fffe0ff */
[----:B------:R-:W-:Y:S05]  /*4c60*/  @!P4 IADD3 R9, P0, PT, R38, 0x580, RZ ;  /* 0x000005802609c810 */ /* 0x000fea0007f1e0ff */
[----:B--2---:R-:W-:Y:S01]  /*4c70*/  @!P4 IMAD.X R0, RZ, RZ, R39, P0 ;  /* 0x000000ffff00c224 */ /* 0x004fe200000e0627 */
[----:B-1----:R-:W-:Y:S07]  /*4c80*/  @!P2 BRA `(.L_x_94) ;  /* 0x0000004400c8a947 */ /* 0x002fee0003800000 */
.L_x_184:
[----:B------:R-:W-:Y:S01]  /*4c90*/  @!P4 R2UR UR8, R9 ;  /* 0x000000000908c2ca */ /* 0x000fe200000e0000 */
[----:B------:R-:W-:Y:S01]  /*4ca0*/  VOTEU.ALL UP0, P4 ;  /* 0x0000000000ff7886 */ /* 0x000fe20002000000 */
[----:B------:R-:W-:Y:S01]  /*4cb0*/  @!P4 R2UR UR7, R0 ;  /* 0x000000000007c2ca */ /* 0x000fe200000e0000 */
[----:B------:R-:W-:Y:S01]  /*4cc0*/  VOTEU.ALL UP1, P4 ;  /* 0x0000000000ff7886 */ /* 0x000fe20002020000 */
[----:B------:R-:W-:Y:S01]  /*4cd0*/  UMOV UR14, 0x0 ;  /* 0x00000000000e7882 */ /* 0x000fe20000000000 */
[----:B------:R-:W-:Y:S01]  /*4ce0*/  UMOV UR15, 0x10000000 ;  /* 0x10000000000f7882 */ /* 0x000fe20000000000 */
[----:B------:R-:W-:Y:S01]  /*4cf0*/  @!UP0 UIADD3 UR40, UPT, UPT, UR4, 0x200, URZ ;  /* 0x0000020004288890 */ /* 0x000fe2000fffe0ff */
[----:B------:R-:W-:Y:S01]  /*4d00*/  @!P4 IMAD.MOV.U32 R0, RZ, RZ, 0x1000 ;  /* 0x00001000ff00c424 */ /* 0x000fe200078e00ff */
[----:B------:R-:W-:Y:S01]  /*4d10*/  UMOV UR44, UR36 ;  /* 0x00000024002c7c82 */ /* 0x000fe20008000000 */
[----:B------:R-:W-:Y:S01]  /*4d20*/  @!UP0 UIADD3 UR10, UPT, UPT, UR42, 0x40, URZ ;  /* 0x000000402a0a8890 */ /* 0x000fe2000fffe0ff */
[----:B------:R-:W-:Y:S01]  /*4d30*/  @!P4 IADD3 R9, P0, PT, R38, 0x580, RZ ;  /* 0x000005802609c810 */ /* 0x000fe20007f1e0ff */
[----:B------:R-:W-:Y:S01]  /*4d40*/  UMOV UR9, UR41 ;  /* 0x0000002900097c82 */ /* 0x000fe20008000000 */
[----:B------:R-:W-:Y:S01]  /*4d50*/  UMOV UR11, UR43 ;  /* 0x0000002b000b7c82 */ /* 0x000fe20008000000 */
[----:B------:R-:W-:Y:S01]  /*4d60*/  IMAD.U32 R10, RZ, RZ, UR8 ;  /* 0x00000008ff0a7e24 */ /* 0x000fe2000f8e00ff */
[----:B------:R-:W-:Y:S01]  /*4d70*/  @!UP0 UIADD3 UR8, UPT, UPT, UR4, 0xa00, URZ ;  /* 0x00000a0004088890 */ /* 0x000fe2000fffe0ff */
[----:B------:R-:W-:Y:S01]  /*4d80*/  IMAD.U32 R11, RZ, RZ, UR7 ;  /* 0x00000007ff0b7e24 */ /* 0x000fe2000f8e00ff */
[----:B------:R-:W-:Y:S01]  /*4d90*/  VOTEU.ALL UP0, P4 ;  /* 0x0000000000ff7886 */ /* 0x000fe20002000000 */
[----:B------:R-:W-:Y:S01]  /*4da0*/  UMOV UR12, UR36 ;  /* 0x00000024000c7c82 */ /* 0x000fe20008000000 */
[----:B------:R-:W-:Y:S01]  /*4db0*/  @!P4 R2UR UR16, R10 ;  /* 0x000000000a10c2ca */ /* 0x000fe200000e0000 */
[----:B------:R-:W-:Y:S01]  /*4dc0*/  UPRMT UR7, UR37, 0x654, UR41 ;  /* 0x0000065425077896 */ /* 0x000fe20008000029 */
[----:B------:R-:W-:Y:S11]  /*4dd0*/  @!P4 R2UR UR17, R11 ;  /* 0x000000000b11c2ca */ /* 0x000ff600000e0000 */
[----:B------:R-:W-:Y:S02]  /*4de0*/  @!UPT UIADD3 URZ, UPT, UPT, URZ, URZ, URZ ;  /* 0x000000fffffff290 */ /* 0x000fe4000fffe0ff */
[----:B------:R2:W-:Y:S01]  /*4df0*/  @!UP1 UTMALDG.3D [UR40], [UR16], desc[UR14] ;  /* 0x00000e28100095b4 */ /* 0x0005e20008011000 */
[----:B------:R2:W-:Y:S01]  /*4e00*/  @!UP0 UTMALDG.3D [UR8], [UR16], desc[UR14] ;  /* 0x00000e08100085b4 */ /* 0x0005e20008011000 */
[----:B------:R3:W-:Y:S01]  /*4e10*/  @!P4 SYNCS.ARRIVE.TRANS64.RED.A0TR RZ, [UR4+0x40], R0 ;  /* 0x00004000ffffc9a7 */ /* 0x0007e20008300404 */
[----:B------:R-:W-:Y:S01]  /*4e20*/  SYNCS.ARRIVE.TRANS64.RED.A1T0 RZ, [UR7], RZ ;  /* 0x000000ffffff79a7 */ /* 0x000fe20008100407 */
[----:B---3--:R-:W-:Y:S01]  /*4e30*/  @!P4 IMAD.X R0, RZ, RZ, R39, P0 ;  /* 0x000000ffff00c224 */ /* 0x008fe200000e0627 */
[----:B------:R-:W3:Y:S02]  /*4e40*/  SYNCS.PHASECHK.TRANS64.TRYWAIT P2, [UR4+0x68], R12 ;  /* 0x0000680cff0075a7 */ /* 0x000ee40008041104 */
[----:B--23--:R-:W-:Y:S05]  /*4e50*/  @!P2 BRA `(.L_x_95) ;  /* 0x00000044006ca947 */ /* 0x00cfea0003800000 */
.L_x_186:
        /* <DEDUP_REMOVED lines=8> */
[----:B------:R-:W-:Y:S01]  /*4ee0*/  @!UP0 UIADD3 UR32, UPT, UPT, UR4, 0x1200, URZ ;  /* 0x0000120004208890 */ /* 0x000fe2000fffe0ff */
[----:B------:R-:W-:Y:S01]  /*4ef0*/  @!P4 IADD3 R21, P0, PT, R38, 0x580, RZ ;  /* 0x000005802615c810 */ /* 0x000fe20007f1e0ff */
[----:B------:R-:W-:Y:S01]  /*4f00*/  UMOV UR35, UR43 ;  /* 0x0000002b00237c82 */ /* 0x000fe20008000000 */
[----:B------:R-:W-:Y:S02]  /*4f10*/  @!UP0 UIADD3 UR10, UPT, UPT, UR42, 0x50, URZ ;  /* 0x000000502a0a8890 */ /* 0x000fe4000fffe0ff */
[----:B------:R-:W-:Y:S01]  /*4f20*/  IMAD.U32 R10, RZ, RZ, UR8 ;  /* 0x00000008ff0a7e24 */ /* 0x000fe2000f8e00ff */
[----:B------:R-:W-:Y:S01]  /*4f30*/  @!UP0 UIADD3 UR8, UPT, UPT, UR4, 0x1a00, URZ ;  /* 0x00001a0004088890 */ /* 0x000fe2000fffe0ff */
[----:B------:R-:W-:Y:S01]  /*4f40*/  IMAD.U32 R11, RZ, RZ, UR7 ;  /* 0x00000007ff0b7e24 */ /* 0x000fe2000f8e00ff */
[----:B------:R-:W-:Y:S01]  /*4f50*/  VOTEU.ALL UP0, P4 ;  /* 0x0000000000ff7886 */ /* 0x000fe20002000000 */
[----:B------:R-:W-:Y:S01]  /*4f60*/  UMOV UR9, UR33 ;  /* 0x0000002100097c82 */ /* 0x000fe20008000000 */
[----:B------:R-:W-:Y:S01]  /*4f70*/  @!P4 R2UR UR16, R10 ;  /* 0x000000000a10c2ca */ /* 0x000fe200000e0000 */
[----:B------:R-:W-:Y:S01]  /*4f80*/  UMOV UR11, UR43 ;  /* 0x0000002b000b7c82 */ /* 0x000fe20008000000 */
[----:B------:R-:W-:Y:S01]  /*4f90*/  @!P4 R2UR UR17, R11 ;  /* 0x000000000b11c2ca */ /* 0x000fe200000e0000 */
[----:B------:R-:W-:Y:S01]  /*4fa0*/  UMOV UR12, UR36 ;  /* 0x00000024000c7c82 */ /* 0x000fe20008000000 */
[----:B------:R-:W-:Y:S01]  /*4fb0*/  UPRMT UR7, UR37, 0x654, UR33 ;  /* 0x0000065425077896 */ /* 0x000fe20008000021 */
[----:B------:R-:W-:Y:S10]  /*4fc0*/  @!P4 IMAD.X R20, RZ, RZ, R39, P0 ;  /* 0x000000ffff14c224 */ /* 0x000ff400000e0627 */
[----:B------:R2:W-:Y:S01]  /*4fd0*/  @!UP1 UTMALDG.3D [UR32], [UR16], desc[UR14] ;  /* 0x00000e20100095b4 */ /* 0x0005e20008011000 */
[----:B------:R2:W-:Y:S01]  /*4fe0*/  @!UP0 UTMALDG.3D [UR8], [UR16], desc[UR14] ;  /* 0x00000e08100085b4 */ /* 0x0005e20008011000 */
[----:B------:R2:W-:Y:S01]  /*4ff0*/  @!P4 SYNCS.ARRIVE.TRANS64.RED.A0TR RZ, [UR4+0x48], R0 ;  /* 0x00004800ffffc9a7 */ /* 0x0005e20008300404 */
[----:B------:R-:W-:Y:S01]  /*5000*/  SYNCS.ARRIVE.TRANS64.RED.A1T0 RZ, [UR7], RZ ;  /* 0x000000ffffff79a7 */ /* 0x000fe20008100407 */
[----:B------:R-:W3:Y:S02]  /*5010*/  SYNCS.PHASECHK.TRANS64.TRYWAIT P2, [UR4+0x70], R12 ;  /* 0x0000700cff0075a7 */ /* 0x000ee40008041104 */
[----:B--23--:R-:W-:Y:S05]  /*5020*/  @!P2 BRA `(.L_x_96) ;  /* 0x000000440010a947 */ /* 0x00cfea0003800000 */
.L_x_188:
[----:B------:R-:W2:Y:S01]  /*5030*/  LDC.64 R14, c[0x0][0xb10] ;  /* 0x0002c400ff0e7b82 */ /* 0x000ea20000000a00 */
[----:B------:R-:W-:Y:S01]  /*5040*/  @!P4 R2UR UR8, R21 ;  /* 0x000000001508c2ca */ /* 0x000fe200000e0000 */
[----:B------:R-:W-:Y:S01]  /*5050*/  VOTEU.ALL UP0, P4 ;  /* 0x0000000000ff7886 */ /* 0x000fe20002000000 */
[----:B------:R-:W-:Y:S01]  /*5060*/  @!P4 R2UR UR7, R20 ;  /* 0x000000001407c2ca */ /* 0x000fe200000e0000 */
[----:B------:R-:W-:Y:S01]  /*5070*/  VOTEU.ALL UP1, P4 ;  /* 0x0000000000ff7886 */ /* 0x000fe20002020000 */
[----:B------:R-:W-:Y:S03]  /*5080*/  UMOV UR14, 0x0 ;  /* 0x00000000000e7882 */ /* 0x000fe60000000000 */
[----:B------:R-:W3:Y:S01]  /*5090*/  LDC.64 R10, c[0x0][0xb18] ;  /* 0x0002c600ff0a7b82 */ /* 0x000ee20000000a00 */
[----:B------:R-:W-:Y:S01]  /*50a0*/  @!UP0 UIADD3 UR26, UPT, UPT, UR42, 0x20, URZ ;  /* 0x000000202a1a8890 */ /* 0x000fe2000fffe0ff */
[----:B------:R-:W-:Y:S01]  /*50b0*/  @P3 SHF.R.U32.HI R33, RZ, 0x10, R29 ;  /* 0x00000010ff213819 */ /* 0x000fe2000001161d */
[----:B------:R-:W-:Y:S01]  /*50c0*/  @!UP0 UIADD3 UR24, UPT, UPT, UR4, 0x2200, URZ ;  /* 0x0000220004188890 */ /* 0x000fe2000fffe0ff */
[----:B------:R-:W-:Y:S01]  /*50d0*/  VIADD R36, R36, 0x1 ;  /* 0x0000000124247836 */ /* 0x000fe20000000000 */
[----:B------:R-:W-:Y:S03]  /*50e0*/  UMOV UR15, 0x10000000 ;  /* 0x10000000000f7882 */ /* 0x000fe60000000000 */
[----:B------:R-:W4:Y:S01]  /*50f0*/  @!P1 LDC R0, c[0x0][0xb20] ;  /* 0x0002c800ff009b82 */ /* 0x000f220000000800 */
[----:B------:R-:W-:Y:S01]  /*5100*/  UMOV UR27, UR43 ;  /* 0x0000002b001b7c82 */ /* 0x000fe20008000000 */
[----:B------:R-:W-:Y:S01]  /*5110*/  IMAD.U32 R20, RZ, RZ, UR8 ;  /* 0x00000008ff147e24 */ /* 0x000fe2000f8e00ff */
[----:B------:R-:W-:Y:S05]  /*5120*/  UMOV UR28, UR36 ;  /* 0x00000024001c7c82 */ /* 0x000fea0008000000 */
[----:B-1----:R-:W1:Y:S01]  /*5130*/  @!P1 LDC R3, c[0x0][0xb0c] ;  /* 0x0002c300ff039b82 */ /* 0x002e620000000800 */
[----:B------:R-:W-:Y:S01]  /*5140*/  IMAD.U32 R21, RZ, RZ, UR7 ;  /* 0x00000007ff157e24 */ /* 0x000fe2000f8e00ff */
[----:B------:R-:W-:Y:S01]  /*5150*/  @!UP0 UIADD3 UR10, UPT, UPT, UR42, 0x60, URZ ;  /* 0x000000602a0a8890 */ /* 0x000fe2000fffe0ff */
[----:B------:R-:W-:Y:S01]  /*5160*/  @!P4 R2UR UR16, R20 ;  /* 0x000000001410c2ca */ /* 0x000fe200000e0000 */
[----:B------:R-:W-:Y:S01]  /*5170*/  @!UP0 UIADD3 UR8, UPT, UPT, UR4, 0x2a00, URZ ;  /* 0x00002a0004088890 */ /* 0x000fe2000fffe0ff */
[----:B------:R-:W-:Y:S01]  /*5180*/  @!P4 IMAD.MOV.U32 R20, RZ, RZ, 0x1000 ;  /* 0x00001000ff14c424 */ /* 0x000fe200078e00ff */
[----:B------:R-:W-:Y:S01]  /*5190*/  @!P4 R2UR UR17, R21 ;  /* 0x000000001511c2ca */ /* 0x000fe200000e0000 */
[----:B------:R-:W-:Y:S01]  /*51a0*/  VOTEU.ALL UP0, P4 ;  /* 0x0000000000ff7886 */ /* 0x000fe20002000000 */
[----:B------:R-:W-:Y:S01]  /*51b0*/  UMOV UR9, UR25 ;  /* 0x0000001900097c82 */ /* 0x000fe20008000000 */
[----:B------:R-:W-:Y:S01]  /*51c0*/  UMOV UR11, UR43 ;  /* 0x0000002b000b7c82 */ /* 0x000fe20008000000 */
[----:B------:R-:W-:Y:S01]  /*51d0*/  UMOV UR12, UR36 ;  /* 0x00000024000c7c82 */ /* 0x000fe20008000000 */
[----:B------:R-:W-:Y:S08]  /*51e0*/  UPRMT UR7, UR37, 0x654, UR25 ;  /* 0x0000065425077896 */ /* 0x000ff00008000019 */
[----:B------:R1:W-:Y:S02]  /*51f0*/  @!UP1 UTMALDG.3D [UR24], [UR16], desc[UR14] ;  /* 0x00000e18100095b4 */ /* 0x0003e40008011000 */
[----:B-1----:R-:W-:Y:S01]  /*5200*/  @!P1 ISETP.NE.AND P2, PT, R3, 0x1, PT ;  /* 0x000000010300980c */ /* 0x002fe20003f45270 */
[C---:B--2---:R-:W-:Y:S01]  /*5210*/  @!P1 IMAD.HI.U32 R14, R13.reuse, R14, RZ ;  /* 0x0000000e0d0e9227 */ /* 0x044fe200078e00ff */
[----:B---3--:R-:W-:Y:S01]  /*5220*/  @!P1 ISETP.NE.AND P0, PT, R10, 0x1, PT ;  /* 0x000000010a00980c */ /* 0x008fe20003f05270 */
[----:B------:R1:W-:Y:S01]  /*5230*/  @!UP0 UTMALDG.3D [UR8], [UR16], desc[UR14] ;  /* 0x00000e08100085b4 */ /* 0x0003e20008011000 */
[----:B------:R1:W-:Y:S01]  /*5240*/  @!P4 SYNCS.ARRIVE.TRANS64.RED.A0TR RZ, [UR4+0x50], R20 ;  /* 0x00005014ffffc9a7 */ /* 0x0003e20008300404 */
[C---:B------:R-:W-:Y:S01]  /*5250*/  @!P1 IMAD.HI.U32 R11, R8.reuse, R11, RZ ;  /* 0x0000000b080b9227 */ /* 0x040fe200078e00ff */
[----:B------:R-:W-:Y:S04]  /*5260*/  @!P1 SHF.R.U32.HI R14, RZ, R15, R14 ;  /* 0x0000000fff0e9219 */ /* 0x000fe8000001160e */
[----:B----4-:R-:W-:Y:S02]  /*5270*/  @!P1 SHF.R.U32.HI R9, RZ, R0, R11 ;  /* 0x00000000ff099219 */ /* 0x010fe4000001160b */
[----:B------:R-:W-:Y:S02]  /*5280*/  @!P1 SEL R14, R13, R14, !P2 ;  /* 0x0000000e0d0e9207 */ /* 0x000fe40005000000 */
[----:B------:R-:W-:Y:S05]  /*5290*/  @!P1 SEL R9, R8, R9, !P0 ;  /* 0x0000000908099207 */ /* 0x000fea0004000000 */
[----:B------:R-:W-:Y:S01]  /*52a0*/  @!P1 IMAD.IADD R0, R9, 0x1, -R14 ;  /* 0x0000000109009824 */ /* 0x000fe200078e0a0e */
[----:B------:R-:W-:Y:S01]  /*52b0*/  SYNCS.ARRIVE.TRANS64.RED.A1T0 RZ, [UR7], RZ ;  /* 0x000000ffffff79a7 */ /* 0x000fe20008100407 */
[----:B------:R-:W-:Y:S02]  /*52c0*/  @!P1 IMAD.IADD R9, R14, 0x1, -R9 ;  /* 0x000000010e099824 */ /* 0x000fe400078e0a09 */
[----:B------:R-:W-:Y:S02]  /*52d0*/  @!P1 IMAD R13, R0, R3, R13 ;  /* 0x00000003000d9224 */ /* 0x000fe400078e020d */
[----:B------:R-:W-:Y:S01]  /*52e0*/  @!P1 IMAD R8, R9, R10, R8 ;  /* 0x0000000a09089224 */ /* 0x000fe200078e0208 */
[----:B------:R-:W2:Y:S02]  /*52f0*/  SYNCS.PHASECHK.TRANS64.TRYWAIT P5, [UR4+0x78], R12 ;  /* 0x0000780cff0075a7 */ /* 0x000ea400080a1104 */
[----:B-12---:R-:W-:Y:S05]  /*5300*/  @!P5 BRA `(.L_x_97) ;  /* 0x000000400070d947 */ /* 0x006fea0003800000 */
.L_x_190:
[----:B-1----:R-:W-:Y:S01]  /*5310*/  @!P4 IADD3 R3, P0, PT, R38, 0x580, RZ ;  /* 0x000005802603c810 */ /* 0x002fe20007f1e0ff */
[----:B------:R-:W-:Y:S01]  /*5320*/  VOTEU.ALL UP0, P4 ;  /* 0x0000000000ff7886 */ /* 0x000fe20002000000 */
[----:B------:R-:W-:Y:S01]  /*5330*/  VOTEU.ALL UP1, P4 ;  /* 0x0000000000ff7886 */ /* 0x000fe20002020000 */
[----:B------:R-:W-:Y:S01]  /*5340*/  UMOV UR14, 0x0 ;  /* 0x00000000000e7882 */ /* 0x000fe20000000000 */
[----:B------:R-:W-:Y:S01]  /*5350*/  @!P4 R2UR UR8, R3 ;  /* 0x000000000308c2ca */ /* 0x000fe200000e0000 */
[----:B------:R-:W-:Y:S01]  /*5360*/  @!P4 IMAD.X R0, RZ, RZ, R39, P0 ;  /* 0x000000ffff00c224 */ /* 0x000fe200000e0627 */
[----:B------:R-:W-:Y:S01]  /*5370*/  @!UP0 UIADD3 UR17, UPT, UPT, UR4, 0x58, URZ ;  /* 0x0000005804118890 */ /* 0x000fe2000fffe0ff */
[----:B------:R-:W-:Y:S01]  /*5380*/  ISETP.NE.AND P0, PT, R36, 0x2, PT ;  /* 0x000000022400780c */ /* 0x000fe20003f05270 */
[----:B------:R-:W-:Y:S01]  /*5390*/  @!UP0 UIADD3 UR18, UPT, UPT, UR42, 0x30, URZ ;  /* 0x000000302a128890 */ /* 0x000fe2000fffe0ff */
[----:B------:R-:W-:Y:S01]  /*53a0*/  LOP3.LUT R37, R37, 0x1, RZ, 0x3c, !PT ;  /* 0x0000000125257812 */ /* 0x000fe200078e3cff */
[----:B------:R-:W-:Y:S01]  /*53b0*/  @!UP0 UIADD3 UR16, UPT, UPT, UR4, 0x3200, URZ ;  /* 0x0000320004108890 */ /* 0x000fe2000fffe0ff */
[----:B------:R-:W-:Y:S01]  /*53c0*/  @!P4 R2UR UR7, R0 ;  /* 0x000000000007c2ca */ /* 0x000fe200000e0000 */
[----:B------:R-:W-:Y:S01]  /*53d0*/  UMOV UR15, 0x10000000 ;  /* 0x10000000000f7882 */ /* 0x000fe20000000000 */
[----:B------:R-:W-:Y:S01]  /*53e0*/  UMOV UR19, UR43 ;  /* 0x0000002b00137c82 */ /* 0x000fe20008000000 */
[----:B------:R-:W-:Y:S01]  /*53f0*/  UMOV UR20, UR36 ;  /* 0x0000002400147c82 */ /* 0x000fe20008000000 */
[----:B------:R-:W-:Y:S01]  /*5400*/  @!UP0 UIADD3 UR10, UPT, UPT, UR42, 0x70, URZ ;  /* 0x000000702a0a8890 */ /* 0x000fe2000fffe0ff */
[----:B------:R-:W-:Y:S01]  /*5410*/  SEL R3, RZ, 0x1, P0 ;  /* 0x00000001ff037807 */ /* 0x000fe20000000000 */
[----:B------:R-:W-:Y:S01]  /*5420*/  IMAD.U32 R10, RZ, RZ, UR8 ;  /* 0x00000008ff0a7e24 */ /* 0x000fe2000f8e00ff */
[----:B------:R-:W-:Y:S01]  /*5430*/  @!UP0 UIADD3 UR8, UPT, UPT, UR4, 0x3a00, URZ ;  /* 0x00003a0004088890 */ /* 0x000fe2000fffe0ff */
[----:B------:R-:W-:Y:S01]  /*5440*/  IMAD.IADD R20, R8, 0x1, R62 ;  /* 0x0000000108147824 */ /* 0x000fe200078e023e */
[----:B------:R-:W-:Y:S01]  /*5450*/  VOTEU.ALL UP0, P4 ;  /* 0x0000000000ff7886 */ /* 0x000fe20002000000 */
[----:B------:R-:W-:Y:S01]  /*5460*/  UMOV UR11, UR43 ;  /* 0x0000002b000b7c82 */ /* 0x000fe20008000000 */
[----:B------:R-:W-:Y:S01]  /*5470*/  @!P4 R2UR UR22, R10 ;  /* 0x000000000a16c2ca */ /* 0x000fe200000e0000 */
[----:B------:R-:W-:Y:S01]  /*5480*/  UMOV UR12, UR36 ;  /* 0x00000024000c7c82 */ /* 0x000fe20008000000 */
[----:B------:R-:W-:Y:S01]  /*5490*/  IMAD.U32 R11, RZ, RZ, UR7 ;  /* 0x00000007ff0b7e24 */ /* 0x000fe2000f8e00ff */
[----:B------:R-:W-:Y:S01]  /*54a0*/  UMOV UR9, UR17 ;  /* 0x0000001100097c82 */ /* 0x000fe20008000000 */
[----:B------:R-:W-:Y:S01]  /*54b0*/  @P3 R2UR UR36, R33 ;  /* 0x00000000212432ca */ /* 0x000fe200000e0000 */
[----:B------:R-:W-:Y:S01]  /*54c0*/  IMAD.IADD R21, R13, 0x1, R64 ;  /* 0x000000010d157824 */ /* 0x000fe200078e0240 */
[----:B------:R-:W-:Y:S02]  /*54d0*/  LOP3.LUT R34, R34, R3, RZ, 0x3c, !PT ;  /* 0x0000000322227212 */ /* 0x000fe400078e3cff */
[----:B------:R-:W-:Y:S02]  /*54e0*/  @!P4 R2UR UR23, R11 ;  /* 0x000000000b17c2ca */ /* 0x000fe400000e0000 */
[----:B------:R-:W-:Y:S11]  /*54f0*/  SEL R36, R36, RZ, P0 ;  /* 0x000000ff24247207 */ /* 0x000ff60000000000 */
[----:B------:R2:W-:Y:S01]  /*5500*/  @!UP1 UTMALDG.3D [UR16], [UR22], desc[UR14] ;  /* 0x00000e10160095b4 */ /* 0x0005e20008011000 */
[----:B------:R2:W-:Y:S01]  /*5510*/  @!UP0 UTMALDG.3D [UR8], [UR22], desc[UR14] ;  /* 0x00000e08160085b4 */ /* 0x0005e20008011000 */
[----:B------:R2:W-:Y:S01]  /*5520*/  @!P4 SYNCS.ARRIVE.TRANS64.RED.A0TR RZ, [UR4+0x58], R27 ;  /* 0x0000581bffffc9a7 */ /* 0x0005e20008300404 */
[----:B------:R-:W-:Y:S01]  /*5530*/  UPLOP3.LUT UP0, UPT, UPT, UPT, UPT, 0x80, 0x8 ;  /* 0x000000000008789c */ /* 0x000fe20003f0f070 */
[----:B------:R-:W-:Y:S01]  /*5540*/  SYNCS.ARRIVE.TRANS64.RED.A1T0 RZ, [UR5], RZ ;  /* 0x000000ffffff79a7 */ /* 0x000fe20008100405 */
[----:B------:R-:W-:Y:S09]  /*5550*/  @P3 BRA `(.L_x_98) ;  /* 0xfffffff0002c3947 */ /* 0x000ff2000383ffff */
[----:B------:R-:W-:-:S04]  /*5560*/  SHF.L.U32 R3, R37, 0x1f, RZ ;  /* 0x0000001f25037819 */ /* 0x000fc800000006ff */
[----:B------:R-:W1:Y:S02]  /*5570*/  SYNCS.PHASECHK.TRANS64.TRYWAIT P0, [UR4+0x60], R3 ;  /* 0x00006003ff0075a7 */ /* 0x000e640008001104 */
[----:B-1----:R-:W-:Y:S05]  /*5580*/  @!P0 BRA `(.L_x_99) ;  /* 0x0000003c00e88947 */ /* 0x002fea0003800000 */
.L_x_192:
[----:B------:R-:W3:Y:S02]  /*5590*/  SYNCS.PHASECHK.TRANS64.TRYWAIT P0, [UR4+0x68], R3 ;  /* 0x00006803ff0075a7 */ /* 0x000ee40008001104 */
[----:B---3--:R-:W-:Y:S05]  /*55a0*/  @!P0 BRA `(.L_x_100) ;  /* 0x0000003c00f88947 */ /* 0x008fea0003800000 */
.L_x_194:
[----:B------:R-:W3:Y:S02]  /*55b0*/  SYNCS.PHASECHK.TRANS64.TRYWAIT P0, [UR4+0x70], R3 ;  /* 0x00007003ff0075a7 */ /* 0x000ee40008001104 */
[----:B---3--:R-:W-:Y:S05]  /*55c0*/  @!P0 BRA `(.L_x_101) ;  /* 0x0000004000088947 */ /* 0x008fea0003800000 */
.L_x_196:
[----:B-1----:R-:W-:-:S07]  /*55d0*/  MOV R0, UR4 ;  /* 0x0000000400007c02 */ /* 0x002fce0008000f00 */
.L_x_102:
[----:B-1----:R-:W-:-:S04]  /*55e0*/  SHF.L.U32 R3, R37, 0x1f, RZ ;  /* 0x0000001f25037819 */ /* 0x002fc800000006ff */
[----:B------:R1:W3:Y:S03]  /*55f0*/  SYNCS.PHASECHK.TRANS64.TRYWAIT P0, [R0+URZ+0x78], R3 ;  /* 0x00007803000075a7 */ /* 0x0002e600080011ff */
[----:B---3--:R-:W-:Y:S05]  /*5600*/  @!P0 NANOSLEEP.SYNCS 0x989680 ;  /* 0x009896800000895d */ /* 0x008fea0003900000 */
[----:B------:R-:W3:Y:S02]  /*5610*/  @!P0 SYNCS.PHASECHK.TRANS64 P0, [R0+URZ+0x78], R3 ;  /* 0x00007803000085a7 */ /* 0x000ee400080010ff */
[----:B--23--:R-:W-:Y:S05]  /*5620*/  @P0 EXIT ;  /* 0x000000000000094d */ /* 0x00cfea0003800000 */
[----:B------:R-:W-:Y:S05]  /*5630*/  BRA `(.L_x_102) ;  /* 0xfffffffc00e87947 */ /* 0x000fea000383ffff */
.L_x_87:
[----:B------:R-:W-:-:S06]  /*5640*/  UISETP.GE.AND UP0, UPT, UR10, 0x4, UPT ;  /* 0x000000040a00788c */ /* 0x000fcc000bf06270 */
[----:B------:R-:W-:-:S13]  /*5650*/  PLOP3.LUT P0, PT, PT, PT, UP0, 0x80, 0x8 ;  /* 0x000000000008781c */ /* 0x000fda0003f0f008 */
[----:B------:R-:W-:Y:S05]  /*5660*/  @!P0 EXIT ;  /* 0x000000000000894d */ /* 0x000fea0003800000 */
[----:B------:R-:W-:Y:S01]  /*5670*/  BAR.SYNC.DEFER_BLOCKING 0x6, 0xa0 ;  /* 0x0182800000007b1d */ /* 0x000fe20000010000 */
[----:B------:R-:W-:Y:S02]  /*5680*/  IMAD.SHL.U32 R4, R70, 0x200000, RZ ;  /* 0x0020000046047824 */ /* 0x000fe400078e00ff */
[----:B------:R-:W-:Y:S02]  /*5690*/  HFMA2 R75, -RZ, RZ, 0, 5.9604644775390625e-08 ;  /* 0x00000001ff4b7431 */ /* 0x000fe400000001ff */
[C---:B------:R-:W-:Y:S01]  /*56a0*/  IMAD.SHL.U32 R69, R76.reuse, 0x10, RZ ;  /* 0x000000104c457824 */ /* 0x040fe200078e00ff */
[----:B------:R-:W-:Y:S01]  /*56b0*/  MOV R73, RZ ;  /* 0x000000ff00497202 */ /* 0x000fe20000000f00 */
[----:B------:R-:W-:Y:S01]  /*56c0*/  IMAD.U32 R33, R76, 0x10000, RZ ;  /* 0x000100004c217824 */ /* 0x000fe200078e00ff */
[----:B------:R-:W-:Y:S01]  /*56d0*/  UMOV UR44, 0x400 ;  /* 0x00000400002c7882 */ /* 0x000fe20000000000 */
[----:B------:R-:W1:Y:S01]  /*56e0*/  LDC R67, c[0x0][0x370] ;  /* 0x0000dc00ff437b82 */ /* 0x000e620000000800 */
[----:B------:R-:W-:Y:S01]  /*56f0*/  ULEA UR44, UR37, UR44, 0x18 ;  /* 0x0000002c252c7291 */ /* 0x000fe2000f8ec0ff */
[----:B------:R-:W-:Y:S01]  /*5700*/  LOP3.LUT R4, R4, 0x200000, RZ, 0xc0, !PT ;  /* 0x0020000004047812 */ /* 0x000fe200078ec0ff */
[----:B------:R-:W-:Y:S01]  /*5710*/  IMAD.SHL.U32 R68, R76, 0x2, RZ ;  /* 0x000000024c447824 */ /* 0x000fe200078e00ff */
[C---:B------:R-:W-:Y:S01]  /*5720*/  LOP3.LUT R5, R69.reuse, 0x40, RZ, 0xc0, !PT ;  /* 0x0000004045057812 */ /* 0x040fe200078ec0ff */
[----:B------:R-:W-:Y:S01]  /*5730*/  IMAD.SHL.U32 R3, R70, 0x200, RZ ;  /* 0x0000020046037824 */ /* 0x000fe200078e00ff */
[----:B------:R-:W-:Y:S01]  /*5740*/  LOP3.LUT R2, R69, 0x5b0, RZ, 0xc0, !PT ;  /* 0x000005b045027812 */ /* 0x000fe200078ec0ff */
[----:B------:R-:W-:Y:S01]  /*5750*/  UIADD3 UR4, UPT, UPT, UR44, 0x200, URZ ;  /* 0x000002002c047890 */ /* 0x000fe2000fffe0ff */
[----:B------:R-:W2:Y:S01]  /*5760*/  LDC R28, c[0x0][0xb0c] ;  /* 0x0002c300ff1c7b82 */ /* 0x000ea20000000800 */
[----:B------:R-:W-:Y:S01]  /*5770*/  LOP3.LUT R33, R4, 0x400000, R33, 0xf8, !PT ;  /* 0x0040000004217812 */ /* 0x000fe200078ef821 */
[----:B------:R-:W-:Y:S01]  /*5780*/  IMAD.MOV.U32 R30, RZ, RZ, RZ ;  /* 0x000000ffff1e7224 */ /* 0x000fe200078e00ff */
[----:B------:R-:W-:Y:S01]  /*5790*/  LOP3.LUT R68, R5, 0x8, R68, 0xf8, !PT ;  /* 0x0000000805447812 */ /* 0x000fe200078ef844 */
[----:B------:R-:W-:Y:S01]  /*57a0*/  IMAD.MOV.U32 R74, RZ, RZ, RZ ;  /* 0x000000ffff4a7224 */ /* 0x000fe200078e00ff */
[----:B------:R-:W-:Y:S01]  /*57b0*/  LOP3.LUT R3, R2, 0x200, R3, 0xf8, !PT ;  /* 0x0000020002037812 */ /* 0x000fe200078ef803 */
[----:B------:R-:W-:Y:S01]  /*57c0*/  IMAD.MOV.U32 R80, RZ, RZ, RZ ;  /* 0x000000ffff507224 */ /* 0x000fe200078e00ff */
[----:B------:R-:W-:Y:S01]  /*57d0*/  LOP3.LUT P0, RZ, R69, 0x40, RZ, 0xc0, !PT ;  /* 0x0000004045ff7812 */ /* 0x000fe2000780c0ff */
[----:B------:R-:W3:Y:S01]  /*57e0*/  LDC R65, c[0x0][0xb20] ;  /* 0x0002c800ff417b82 */ /* 0x000ee20000000800 */
[----:B------:R-:W4:Y:S01]  /*57f0*/  LDS R0, [UR44+0x140] ;  /* 0x0001402cff007984 */ /* 0x000f220008000800 */
[----:B------:R-:W-:Y:S01]  /*5800*/  LOP3.LUT R68, R3, R68, RZ, 0xfc, !PT ;  /* 0x0000004403447212 */ /* 0x000fe200078efcff */
[----:B------:R-:W-:Y:S01]  /*5810*/  IMAD.U32 R71, RZ, RZ, UR4 ;  /* 0x00000004ff477e24 */ /* 0x000fe2000f8e00ff */
[----:B------:R-:W-:Y:S01]  /*5820*/  LOP3.LUT R76, R76, 0x60, RZ, 0xc0, !PT ;  /* 0x000000604c4c7812 */ /* 0x000fe200078ec0ff */
[----:B------:R-:W1:Y:S03]  /*5830*/  LDCU.64 UR50, c[0x0][0x348] ;  /* 0x00006900ff3277ac */ /* 0x000e660008000a00 */
[----:B------:R-:W1:Y:S01]  /*5840*/  LDC R27, c[0x0][0xb30] ;  /* 0x0002cc00ff1b7b82 */ /* 0x000e620000000800 */
[----:B------:R-:W1:Y:S01]  /*5850*/  LDCU.64 UR38, c[0x0][0x888] ;  /* 0x00011100ff2677ac */ /* 0x000e620008000a00 */
[----:B------:R-:W-:Y:S01]  /*5860*/  UMOV UR45, URZ ;  /* 0x000000ff002d7c82 */ /* 0x000fe20008000000 */
[----:B------:R-:W-:-:S05]  /*5870*/  UMOV UR48, URZ ;  /* 0x000000ff00307c82 */ /* 0x000fca0008000000 */
[----:B------:R-:W1:Y:S08]  /*5880*/  LDC.64 R56, c[0x0][0x888] ;  /* 0x00022200ff387b82 */ /* 0x000e700000000a00 */
[----:B------:R-:W1:Y:S08]  /*5890*/  LDC.64 R60, c[0x0][0xb10] ;  /* 0x0002c400ff3c7b82 */ /* 0x000e700000000a00 */
[----:B------:R-:W1:Y:S08]  /*58a0*/  LDC.64 R24, c[0x0][0xb18] ;  /* 0x0002c600ff187b82 */ /* 0x000e700000000a00 */
[----:B------:R-:W1:Y:S01]  /*58b0*/  LDC.64 R22, c[0x0][0xb28] ;  /* 0x0002ca00ff167b82 */ /* 0x000e620000000a00 */
[----:B----4-:R-:W-:Y:S01]  /*58c0*/  IMAD.IADD R33, R0, 0x1, R33 ;  /* 0x0000000100217824 */ /* 0x010fe200078e0221 */
[----:B------:R-:W-:-:S06]  /*58d0*/  P2R R0, PR, RZ, 0x1 ;  /* 0x00000001ff007803 */ /* 0x000fcc0000000000 */
[----:B------:R-:W4:Y:S08]  /*58e0*/  LDC.64 R58, c[0x0][0x890] ;  /* 0x00022400ff3a7b82 */ /* 0x000f300000000a00 */
[----:B------:R-:W1:Y:S08]  /*58f0*/  LDC.64 R54, c[0x0][0x8b0] ;  /* 0x00022c00ff367b82 */ /* 0x000e700000000a00 */
[----:B------:R-:W1:Y:S08]  /*5900*/  LDC.64 R52, c[0x0][0x8a8] ;  /* 0x00022a00ff347b82 */ /* 0x000e700000000a00 */
[----:B--23--:R-:W1:Y:S02]  /*5910*/  LDC R66, c[0x0][0x374] ;  /* 0x0000dd00ff427b82 */ /* 0x00ce640000000800 */
.L_x_146:
[C---:B------:R-:W-:Y:S02]  /*5920*/  LEA R0, R80.reuse, UR44, 0x3 ;  /* 0x0000002c50007c11 */ /* 0x040fe4000f8e18ff */
[----:B------:R-:W-:Y:S02]  /*5930*/  SHF.L.U32 R3, R73, 0x1f, RZ ;  /* 0x0000001f49037819 */ /* 0x000fe400000006ff */
[----:B------:R-:W-:Y:S02]  /*5940*/  LEA R16, R80, UR44, 0x4 ;  /* 0x0000002c50107c11 */ /* 0x000fe4000f8e20ff */
[----:B--2---:R-:W2:Y:S02]  /*5950*/  SYNCS.PHASECHK.TRANS64.TRYWAIT P0, [R0+URZ+0x90], R3 ;  /* 0x00009003000075a7 */ /* 0x004ea400080011ff */
[----:B--2---:R-:W-:Y:S05]  /*5960*/  @!P0 BRA `(.L_x_103) ;  /* 0x0000003c00388947 */ /* 0x004fea0003800000 */
.L_x_197:
[----:B------:R-:W3:Y:S01]  /*5970*/  LDC.64 R12, c[0x0][0xb10] ;  /* 0x0002c400ff0c7b82 */ /* 0x000ee20000000a00 */
[----:B------:R-:W4:Y:S01]  /*5980*/  LDS.128 R16, [R16+0x120] ;  /* 0x0001200010107984 */ /* 0x000f220000000c00 */
[----:B-1----:R-:W-:Y:S01]  /*5990*/  ISETP.NE.AND P1, PT, R27, 0x1, PT ;  /* 0x000000011b00780c */ /* 0x002fe20003f25270 */
[----:B--2---:R-:W-:Y:S01]  /*59a0*/  VIADD R0, R0, 0xa0 ;  /* 0x000000a000007836 */ /* 0x004fe20000000000 */
[----:B------:R-:W-:Y:S04]  /*59b0*/  ISETP.GE.AND P0, PT, R26, 0x1, PT ;  /* 0x000000011a00780c */ /* 0x000fe80003f06270 */
[----:B------:R-:W1:Y:S01]  /*59c0*/  LDC.64 R10, c[0x0][0xb18] ;  /* 0x0002c600ff0a7b82 */ /* 0x000e620000000a00 */
[----:B------:R-:W-:Y:S01]  /*59d0*/  PRMT R0, RZ, 0x654, R0 ;  /* 0x00000654ff007816 */ /* 0x000fe20000000000 */
[----:B------:R-:W-:Y:S01]  /*59e0*/  @!PT LDS RZ, [RZ] ;  /* 0x00000000fffff984 */ /* 0x000fe20000000800 */
[----:B------:R-:W-:Y:S01]  /*59f0*/  @!PT LDS RZ, [RZ] ;  /* 0x00000000fffff984 */ /* 0x000fe20000000800 */
[----:B------:R-:W-:Y:S01]  /*5a00*/  @!PT LDS RZ, [RZ] ;  /* 0x00000000fffff984 */ /* 0x000fe20000000800 */
[----:B------:R-:W-:Y:S01]  /*5a10*/  @!PT LDS RZ, [RZ] ;  /* 0x00000000fffff984 */ /* 0x000fe20000000800 */
[----:B------:R2:W-:Y:S06]  /*5a20*/  MEMBAR.ALL.CTA ;  /* 0x0000000000007992 */ /* 0x0005ec0000008000 */
[----:B--2---:R-:W2:Y:S01]  /*5a30*/  FENCE.VIEW.ASYNC.S ;  /* 0x00000000000073c6 */ /* 0x004ea20000000000 */
[----:B------:R-:W1:Y:S08]  /*5a40*/  @!P1 LDC R14, c[0x0][0xb20] ;  /* 0x0002c800ff0e9b82 */ /* 0x000e700000000800 */
[----:B------:R-:W1:Y:S01]  /*5a50*/  @!P1 LDC R9, c[0x0][0xb0c] ;  /* 0x0002c300ff099b82 */ /* 0x000e620000000800 */
[----:B--2---:R2:W-:Y:S01]  /*5a60*/  SYNCS.ARRIVE.TRANS64.RED.A1T0 RZ, [R0+URZ], RZ ;  /* 0x000000ff00ff79a7 */ /* 0x0045e200081004ff */
[----:B----4-:R-:W-:Y:S04]  /*5a70*/  LOP3.LUT P4, RZ, R18, 0x1, RZ, 0xc0, !PT ;  /* 0x0000000112ff7812 */ /* 0x010fe8000788c0ff */
[----:B------:R-:W-:Y:S09]  /*5a80*/  P2R R77, PR, RZ, 0x10 ;  /* 0x00000010ff4d7803 */ /* 0x000ff20000000000 */
[----:B------:R-:W-:Y:S02]  /*5a90*/  @P4 MOV R31, R16 ;  /* 0x00000010001f4202 */ /* 0x000fe40000000f00 */
[----:B------:R-:W-:Y:S01]  /*5aa0*/  @P4 LOP3.LUT R29, R17, 0xffff, RZ, 0xc0, !PT ;  /* 0x0000ffff111d4812 */ /* 0x000fe200078ec0ff */
[----:B--23--:R-:W-:Y:S06]  /*5ab0*/  @!P0 BRA `(.L_x_104) ;  /* 0x0000000000a48947 */ /* 0x00cfec0003800000 */
[----:B------:R-:W-:Y:S01]  /*5ac0*/  IMAD.HI.U32 R36, R66, R25, RZ ;  /* 0x0000001942247227 */ /* 0x000fe200078e00ff */
[----:B------:R-:W-:Y:S02]  /*5ad0*/  ISETP.NE.AND P0, PT, R24, 0x1, PT ;  /* 0x000000011800780c */ /* 0x000fe40003f05270 */
[----:B------:R-:W-:Y:S01]  /*5ae0*/  ISETP.NE.AND P2, PT, R26, 0x1, PT ;  /* 0x000000011a00780c */ /* 0x000fe20003f45270 */
[-C--:B------:R-:W-:Y:S01]  /*5af0*/  IMAD.HI.U32 R34, R67, R60.reuse, RZ ;  /* 0x0000003c43227227 */ /* 0x080fe200078e00ff */
[----:B------:R-:W-:Y:S02]  /*5b00*/  SHF.R.U32.HI R37, RZ, R65, R36 ;  /* 0x00000041ff257219 */ /* 0x000fe40000011624 */
[----:B------:R-:W-:Y:S01]  /*5b10*/  ISETP.NE.AND P3, PT, R28, 0x1, PT ;  /* 0x000000011c00780c */ /* 0x000fe20003f65270 */
[----:B------:R-:W-:Y:S01]  /*5b20*/  IMAD.HI.U32 R40, R29, R25, RZ ;  /* 0x000000191d287227 */ /* 0x000fe200078e00ff */
[----:B------:R-:W-:Y:S02]  /*5b30*/  SHF.R.U32.HI R34, RZ, R61, R34 ;  /* 0x0000003dff227219 */ /* 0x000fe40000011622 */
[----:B------:R-:W-:Y:S01]  /*5b40*/  SEL R3, R66, R37, !P0 ;  /* 0x0000002542037207 */ /* 0x000fe20004000000 */
[----:B------:R-:W-:Y:S01]  /*5b50*/  IMAD.HI.U32 R38, R31, R60, RZ ;  /* 0x0000003c1f267227 */ /* 0x000fe200078e00ff */
[----:B------:R-:W-:Y:S03]  /*5b60*/  SEL R7, R67, R34, !P3 ;  /* 0x0000002243077207 */ /* 0x000fe60005800000 */
[-C--:B------:R-:W-:Y:S01]  /*5b70*/  IMAD.HI.U32 R34, R3, R22.reuse, RZ ;  /* 0x0000001603227227 */ /* 0x080fe200078e00ff */
[----:B------:R-:W-:Y:S03]  /*5b80*/  SHF.R.U32.HI R38, RZ, R61, R38 ;  /* 0x0000003dff267219 */ /* 0x000fe60000011626 */
[----:B------:R-:W-:Y:S01]  /*5b90*/  IMAD.HI.U32 R36, R7, R22, RZ ;  /* 0x0000001607247227 */ /* 0x000fe200078e00ff */
[----:B------:R-:W-:Y:S02]  /*5ba0*/  @P2 SHF.R.U32.HI R3, RZ, R23, R34 ;  /* 0x00000017ff032219 */ /* 0x000fe40000011622 */
[----:B------:R-:W-:Y:S02]  /*5bb0*/  SHF.R.U32.HI R34, RZ, R65, R40 ;  /* 0x00000041ff227219 */ /* 0x000fe40000011628 */
[----:B------:R-:W-:Y:S01]  /*5bc0*/  @P2 SHF.R.U32.HI R7, RZ, R23, R36 ;  /* 0x00000017ff072219 */ /* 0x000fe20000011624 */
[C---:B------:R-:W-:Y:S01]  /*5bd0*/  IMAD R2, R26.reuse, R3, RZ ;  /* 0x000000031a027224 */ /* 0x040fe200078e02ff */
[----:B------:R-:W-:Y:S02]  /*5be0*/  SEL R5, R29, R34, !P0 ;  /* 0x000000221d057207 */ /* 0x000fe40004000000 */
[----:B------:R-:W-:Y:S01]  /*5bf0*/  SEL R3, R31, R38, !P3 ;  /* 0x000000261f037207 */ /* 0x000fe20005800000 */
[----:B------:R-:W-:Y:S01]  /*5c00*/  IMAD R4, R26, R7, RZ ;  /* 0x000000071a047224 */ /* 0x000fe200078e02ff */
[C---:B------:R-:W-:Y:S01]  /*5c10*/  ISETP.GE.AND P0, PT, R5.reuse, R2, PT ;  /* 0x000000020500720c */ /* 0x040fe20003f06270 */
[----:B------:R-:W-:Y:S03]  /*5c20*/  IMAD.HI.U32 R6, R5, R22, RZ ;  /* 0x0000001605067227 */ /* 0x000fe600078e00ff */
[----:B------:R-:W-:Y:S01]  /*5c30*/  ISETP.GE.OR P0, PT, R3, R4, P0 ;  /* 0x000000040300720c */ /* 0x000fe20000706670 */
[----:B------:R-:W-:Y:S01]  /*5c40*/  IMAD.MOV R4, RZ, RZ, -R3 ;  /* 0x000000ffff047224 */ /* 0x000fe200078e0a03 */
[-C--:B------:R-:W-:Y:S03]  /*5c50*/  SHF.R.U32.HI R6, RZ, R23.reuse, R6 ;  /* 0x00000017ff067219 */ /* 0x080fe60000011606 */
[----:B------:R-:W-:Y:S01]  /*5c60*/  IMAD R31, R28, R4, R31 ;  /* 0x000000041c1f7224 */ /* 0x000fe200078e021f */
[----:B------:R-:W-:Y:S05]  /*5c70*/  SEL R15, R5, R6, !P2 ;  /* 0x00000006050f7207 */ /* 0x000fea0005000000 */
[----:B------:R-:W-:Y:S02]  /*5c80*/  IMAD.MOV R6, RZ, RZ, -R15 ;  /* 0x000000ffff067224 */ /* 0x000fe400078e0a0f */
[C---:B------:R-:W-:Y:S04]  /*5c90*/  @!P0 IMAD.HI.U32 R2, R3.reuse, R22, RZ ;  /* 0x0000001603028227 */ /* 0x040fe800078e00ff */
[----:B------:R-:W-:Y:S01]  /*5ca0*/  IMAD R6, R26, R6, R5 ;  /* 0x000000061a067224 */ /* 0x000fe200078e0205 */
[----:B------:R-:W-:Y:S04]  /*5cb0*/  @!P0 SHF.R.U32.HI R2, RZ, R23, R2 ;  /* 0x00000017ff028219 */ /* 0x000fe80000011602 */
[----:B------:R-:W-:Y:S02]  /*5cc0*/  @!P0 SEL R0, R3, R2, !P2 ;  /* 0x0000000203008207 */ /* 0x000fe40005000000 */
[----:B------:R-:W-:Y:S02]  /*5cd0*/  IADD3 R2, PT, PT, -R5, RZ, RZ ;  /* 0x000000ff05027210 */ /* 0x000fe40007ffe1ff */
[----:B------:R-:W-:Y:S01]  /*5ce0*/  @!P0 IADD3 R8, PT, PT, R15, -R0, RZ ;  /* 0x800000000f088210 */ /* 0x000fe20007ffe0ff */
[----:B------:R-:W-:Y:S02]  /*5cf0*/  @!P0 IMAD R0, R7, R6, R0 ;  /* 0x0000000607008224 */ /* 0x000fe400078e0200 */
[----:B------:R-:W-:Y:S02]  /*5d00*/  IMAD R29, R24, R2, R29 ;  /* 0x00000002181d7224 */ /* 0x000fe400078e021d */
[----:B------:R-:W-:Y:S02]  /*5d10*/  @!P0 IMAD R5, R8, R26, R3 ;  /* 0x0000001a08058224 */ /* 0x000fe400078e0203 */
[----:B------:R-:W-:Y:S04]  /*5d20*/  @!P0 IMAD.MOV.U32 R3, RZ, RZ, R0 ;  /* 0x000000ffff038224 */ /* 0x000fe800078e0000 */
[----:B------:R-:W-:Y:S02]  /*5d30*/  IMAD R31, R3, R28, R31 ;  /* 0x0000001c031f7224 */ /* 0x000fe400078e021f */
[----:B------:R-:W-:Y:S07]  /*5d40*/  IMAD R29, R5, R24, R29 ;  /* 0x00000018051d7224 */ /* 0x000fee00078e021d */
.L_x_104:
[----:B-1----:R-:W-:Y:S01]  /*5d50*/  @!P1 ISETP.NE.AND P0, PT, R10, 0x1, PT ;  /* 0x000000010a00980c */ /* 0x002fe20003f05270 */
[----:B------:R-:W-:Y:S01]  /*5d60*/  @!P1 IMAD.HI.U32 R3, R29, R11, RZ ;  /* 0x0000000b1d039227 */ /* 0x000fe200078e00ff */
[----:B------:R-:W-:Y:S01]  /*5d70*/  R2UR UR42, R21 ;  /* 0x00000000152a72ca */ /* 0x000fe200000e0000 */
[----:B------:R-:W-:Y:S01]  /*5d80*/  BSSY.RECONVERGENT B6, `(.L_x_105) ;  /* 0x0000031000067945 */ /* 0x000fe20003800200 */
[----:B------:R-:W-:Y:S01]  /*5d90*/  R2UR UR41, R20 ;  /* 0x00000000142972ca */ /* 0x000fe200000e0000 */
[----:B------:R-:W-:Y:S01]  /*5da0*/  @!P1 IMAD.HI.U32 R0, R31, R12, RZ ;  /* 0x0000000c1f009227 */ /* 0x000fe200078e00ff */
[----:B------:R-:W-:Y:S02]  /*5db0*/  @!P1 SHF.R.U32.HI R2, RZ, R14, R3 ;  /* 0x0000000eff029219 */ /* 0x000fe40000011603 */
[----:B------:R-:W-:Y:S01]  /*5dc0*/  @!P1 ISETP.NE.AND P2, PT, R9, 0x1, PT ;  /* 0x000000010900980c */ /* 0x000fe20003f45270 */
[----:B------:R-:W-:Y:S01]  /*5dd0*/  VIADD R80, R80, 0x1 ;  /* 0x0000000150507836 */ /* 0x000fe20000000000 */
[----:B------:R-:W-:Y:S02]  /*5de0*/  @!P1 SEL R2, R29, R2, !P0 ;  /* 0x000000021d029207 */ /* 0x000fe40004000000 */
[----:B------:R-:W-:Y:S02]  /*5df0*/  @!P1 SHF.R.U32.HI R0, RZ, R13, R0 ;  /* 0x0000000dff009219 */ /* 0x000fe40000011600 */
[----:B------:R-:W-:Y:S01]  /*5e00*/  LOP3.LUT P0, RZ, R71, 0x90, RZ, 0xc0, !PT ;  /* 0x0000009047ff7812 */ /* 0x000fe2000780c0ff */
[----:B------:R-:W-:Y:S01]  /*5e10*/  USHF.L.U32 UR42, UR42, 0x6, URZ ;  /* 0x000000062a2a7899 */ /* 0x000fe200080006ff */
[----:B------:R-:W-:Y:S01]  /*5e20*/  @!P1 SEL R3, R31, R0, !P2 ;  /* 0x000000001f039207 */ /* 0x000fe20005000000 */
[----:B------:R-:W-:Y:S01]  /*5e30*/  USHF.L.U32 UR41, UR41, 0x7, URZ ;  /* 0x0000000729297899 */ /* 0x000fe200080006ff */
[----:B------:R-:W-:Y:S03]  /*5e40*/  @P4 SHF.R.U32.HI R72, RZ, 0x10, R17 ;  /* 0x00000010ff484819 */ /* 0x000fe60000011611 */
[----:B------:R-:W-:Y:S02]  /*5e50*/  @!P1 IMAD.IADD R0, R2, 0x1, -R3 ;  /* 0x0000000102009824 */ /* 0x000fe400078e0a03 */
[----:B------:R-:W-:Y:S02]  /*5e60*/  @!P1 IMAD.IADD R2, R3, 0x1, -R2 ;  /* 0x0000000103029824 */ /* 0x000fe400078e0a02 */
[----:B------:R-:W-:Y:S02]  /*5e70*/  @!P1 IMAD R31, R0, R9, R31 ;  /* 0x00000009001f9224 */ /* 0x000fe400078e021f */
[----:B------:R-:W-:Y:S01]  /*5e80*/  @!P1 IMAD R29, R2, R10, R29 ;  /* 0x0000000a021d9224 */ /* 0x000fe200078e021d */
[----:B------:R-:W-:Y:S06]  /*5e90*/  @!P0 BRA `(.L_x_106) ;  /* 0x00000000007c8947 */ /* 0x000fec0003800000 */
[----:B------:R-:W1:Y:S01]  /*5ea0*/  LDCU.64 UR8, c[0x4][0x80] ;  /* 0x01001000ff0877ac */ /* 0x000e620008000a00 */
[----:B------:R-:W-:Y:S01]  /*5eb0*/  MOV R2, 0x0 ;  /* 0x0000000000027802 */ /* 0x000fe20000000f00 */
[----:B------:R-:W-:Y:S02]  /*5ec0*/  HFMA2 R12, -RZ, RZ, 0, 5.9604644775390625e-08 ;  /* 0x00000001ff0c7431 */ /* 0x000fe400000001ff */
[----:B------:R-:W-:Y:S01]  /*5ed0*/  IMAD.MOV.U32 R8, RZ, RZ, 0x70 ;  /* 0x00000070ff087424 */ /* 0x000fe200078e00ff */
[----:B------:R2:W3:Y:S01]  /*5ee0*/  LDC.64 R14, c[0x4][R2] ;  /* 0x01000000020e7b82 */ /* 0x0004e20000000a00 */
[----:B------:R-:W4:Y:S01]  /*5ef0*/  LDCU.64 UR6, c[0x4][0x88] ;  /* 0x01001100ff0677ac */ /* 0x000f220008000a00 */
[----:B------:R-:W-:Y:S01]  /*5f00*/  IMAD.MOV.U32 R13, RZ, RZ, RZ ;  /* 0x000000ffff0d7224 */ /* 0x000fe200078e00ff */
[----:B------:R-:W2:Y:S01]  /*5f10*/  LDCU.64 UR4, c[0x4][0x8] ;  /* 0x01000100ff0477ac */ /* 0x000ea20008000a00 */
[----:B-1----:R-:W-:Y:S01]  /*5f20*/  MOV R5, UR9 ;  /* 0x0000000900057c02 */ /* 0x002fe20008000f00 */
[----:B------:R-:W-:Y:S01]  /*5f30*/  IMAD.U32 R4, RZ, RZ, UR8 ;  /* 0x00000008ff047e24 */ /* 0x000fe2000f8e00ff */
[----:B----4-:R-:W-:Y:S01]  /*5f40*/  MOV R7, UR7 ;  /* 0x0000000700077c02 */ /* 0x010fe20008000f00 */
[----:B------:R-:W-:Y:S01]  /*5f50*/  IMAD.U32 R6, RZ, RZ, UR6 ;  /* 0x00000006ff067e24 */ /* 0x000fe2000f8e00ff */
[----:B--2---:R-:W-:Y:S01]  /*5f60*/  MOV R11, UR5 ;  /* 0x00000005000b7c02 */ /* 0x004fe20008000f00 */
[----:B------:R-:W-:Y:S02]  /*5f70*/  IMAD.U32 R10, RZ, RZ, UR4 ;  /* 0x00000004ff0a7e24 */ /* 0x000fe4000f8e00ff */
[----:B------:R-:W-:Y:S07]  /*5f80*/  LEPC R20, `(.L_x_107) ;  /* 0x000000001014794e */ /* 0x000fee0000000000 */
[----:B---3-5:R-:W-:Y:S05]  /*5f90*/  CALL.ABS.NOINC R14 ;  /* 0x000000000e007343 */ /* 0x028fea0003c00000 */
.L_x_107:
[----:B------:R-:W1:Y:S01]  /*5fa0*/  LDCU.64 UR8, c[0x4][0x80] ;  /* 0x01001000ff0877ac */ /* 0x000e620008000a00 */
[----:B------:R-:W2:Y:S01]  /*5fb0*/  LDC.64 R2, c[0x4][R2] ;  /* 0x0100000002027b82 */ /* 0x000ea20000000a00 */
[----:B------:R-:W-:Y:S02]  /*5fc0*/  HFMA2 R12, -RZ, RZ, 0, 5.9604644775390625e-08 ;  /* 0x00000001ff0c7431 */ /* 0x000fe400000001ff */
[----:B------:R-:W-:Y:S02]  /*5fd0*/  IMAD.MOV.U32 R8, RZ, RZ, 0x70 ;  /* 0x00000070ff087424 */ /* 0x000fe400078e00ff */
[----:B------:R-:W-:Y:S01]  /*5fe0*/  IMAD.MOV.U32 R13, RZ, RZ, RZ ;  /* 0x000000ffff0d7224 */ /* 0x000fe200078e00ff */
[----:B------:R-:W3:Y:S01]  /*5ff0*/  LDCU.64 UR6, c[0x4][0x88] ;  /* 0x01001100ff0677ac */ /* 0x000ee20008000a00 */
[----:B------:R-:W4:Y:S01]  /*6000*/  LDCU.64 UR4, c[0x4][0x8] ;  /* 0x01000100ff0477ac */ /* 0x000f220008000a00 */
[----:B-1----:R-:W-:Y:S02]  /*6010*/  MOV R4, UR8 ;  /* 0x0000000800047c02 */ /* 0x002fe40008000f00 */
[----:B------:R-:W-:Y:S02]  /*6020*/  MOV R5, UR9 ;  /* 0x0000000900057c02 */ /* 0x000fe40008000f00 */
[----:B---3--:R-:W-:Y:S01]  /*6030*/  MOV R7, UR7 ;  /* 0x0000000700077c02 */ /* 0x008fe20008000f00 */
[----:B------:R-:W-:Y:S01]  /*6040*/  IMAD.U32 R6, RZ, RZ, UR6 ;  /* 0x00000006ff067e24 */ /* 0x000fe2000f8e00ff */
[----:B----4-:R-:W-:Y:S01]  /*6050*/  MOV R11, UR5 ;  /* 0x00000005000b7c02 */ /* 0x010fe20008000f00 */
[----:B------:R-:W-:Y:S02]  /*6060*/  IMAD.U32 R10, RZ, RZ, UR4 ;  /* 0x00000004ff0a7e24 */ /* 0x000fe4000f8e00ff */
[----:B------:R-:W-:Y:S07]  /*6070*/  LEPC R20, `(.L_x_106) ;  /* 0x000000001014794e */ /* 0x000fee0000000000 */
[----:B--2---:R-:W-:Y:S05]  /*6080*/  CALL.ABS.NOINC R2 ;  /* 0x0000000002007343 */ /* 0x004fea0003c00000 */
.L_x_106:
[----:B------:R-:W-:Y:S05]  /*6090*/  BSYNC.RECONVERGENT B6 ;  /* 0x0000000000067941 */ /* 0x000fea0003800200 */
.L_x_105:
[C---:B------:R-:W-:Y:S02]  /*60a0*/  ISETP.NE.U32.AND P3, PT, R58.reuse, RZ, PT ;  /* 0x000000ff3a00720c */ /* 0x040fe40003f65070 */
[----:B------:R-:W-:Y:S02]  /*60b0*/  ISETP.NE.U32.AND P0, PT, RZ, UR38, PT ;  /* 0x00000026ff007c0c */ /* 0x000fe4000bf05070 */
[C---:B------:R-:W-:Y:S02]  /*60c0*/  ISETP.NE.AND.EX P3, PT, R59.reuse, RZ, PT, P3 ;  /* 0x000000ff3b00720c */ /* 0x040fe40003f65330 */
[----:B------:R-:W-:Y:S02]  /*60d0*/  ISETP.NE.U32.AND P4, PT, R58, RZ, PT ;  /* 0x000000ff3a00720c */ /* 0x000fe40003f85070 */
[----:B------:R-:W-:Y:S02]  /*60e0*/  ISETP.NE.AND.EX P0, PT, RZ, UR39, PT, P0 ;  /* 0x00000027ff007c0c */ /* 0x000fe4000bf05300 */
[----:B------:R-:W-:Y:S02]  /*60f0*/  ISETP.NE.U32.AND P2, PT, R54, RZ, PT ;  /* 0x000000ff3600720c */ /* 0x000fe40003f45070 */
[----:B------:R-:W-:Y:S02]  /*6100*/  ISETP.NE.U32.AND P1, PT, RZ, UR38, PT ;  /* 0x00000026ff007c0c */ /* 0x000fe4000bf25070 */
[----:B------:R-:W-:Y:S03]  /*6110*/  ISETP.NE.AND.EX P4, PT, R59, RZ, P0, P4 ;  /* 0x000000ff3b00720c */ /* 0x000fe60000785340 */
[----:B------:R-:W-:Y:S10]  /*6120*/  @!P3 BRA `(.L_x_108) ;  /* 0x00000000002cb947 */ /* 0x000ff40003800000 */
[----:B------:R-:W-:Y:S01]  /*6130*/  ISETP.NE.U32.AND P0, PT, R56, RZ, PT ;  /* 0x000000ff3800720c */ /* 0x000fe20003f05070 */
[----:B------:R-:W-:Y:S03]  /*6140*/  IMAD.MOV.U32 R63, RZ, RZ, 0x1 ;  /* 0x00000001ff3f7424 */ /* 0x000fe600078e00ff */
[----:B------:R-:W-:Y:S11]  /*6150*/  ISETP.NE.AND.EX P0, PT, R57, RZ, PT, P0 ;  /* 0x000000ff3900720c */ /* 0x000ff60003f05300 */
[----:B------:R-:W-:Y:S02]  /*6160*/  @!UPT UIADD3 URZ, UPT, UPT, URZ, URZ, URZ ;  /* 0x000000fffffff290 */ /* 0x000fe4000fffe0ff */
[----:B------:R-:W1:Y:S01]  /*6170*/  @P0 LDC.64 R2, c[0x0][0x888] ;  /* 0x00022200ff020b82 */ /* 0x000e620000000a00 */
[----:B------:R-:W-:Y:S04]  /*6180*/  @P0 IMAD R0, R58, UR36, RZ ;  /* 0x000000243a000c24 */ /* 0x000fe8000f8e02ff */
[----:B-1----:R-:W-:Y:S04]  /*6190*/  @P0 IMAD.WIDE R2, R0, 0x4, R2 ;  /* 0x0000000400020825 */ /* 0x002fe800078e0202 */
[----:B------:R-:W-:Y:S01]  /*61a0*/  HFMA2 R0, -RZ, RZ, 0, 5.9604644775390625e-08 ;  /* 0x00000001ff007431 */ /* 0x000fe200000001ff */
[----:B-----5:R1:W5:Y:S04]  /*61b0*/  @P0 LDG.E R35, desc[UR46][R2.64] ;  /* 0x0000002e02230981 */ /* 0x020368000c1e1900 */
[----:B------:R-:W-:Y:S01]  /*61c0*/  @!P0 PRMT R63, R0, 0x7610, R63 ;  /* 0x00007610003f8816 */ /* 0x000fe2000000003f */
[----:B-1----:R-:W2:Y:S06]  /*61d0*/  @!P0 LDC R35, c[0x0][0x880] ;  /* 0x00022000ff238b82 */ /* 0x002eac0000000800 */
.L_x_108:
[----:B------:R-:W-:Y:S02]  /*61e0*/  ISETP.NE.AND.EX P2, PT, R55, RZ, PT, P2 ;  /* 0x000000ff3700720c */ /* 0x000fe40003f45320 */
[----:B------:R-:W-:Y:S02]  /*61f0*/  PLOP3.LUT P0, PT, PT, PT, PT, 0x8, 0x80 ;  /* 0x000000000080781c */ /* 0x000fe40003f0e170 */
[----:B------:R-:W-:Y:S02]  /*6200*/  ISETP.NE.AND.EX P1, PT, RZ, UR39, PT, P1 ;  /* 0x00000027ff007c0c */ /* 0x000fe4000bf25310 */
[----:B------:R-:W-:Y:S07]  /*6210*/  @!P4 PLOP3.LUT P0, PT, P3, PT, PT, 0x80, 0x8 ;  /* 0x000000000008c81c */ /* 0x000fee0001f0f070 */
[----:B------:R-:W-:Y:S06]  /*6220*/  @!P2 BRA `(.L_x_109) ;  /* 0x000000000020a947 */ /* 0x000fec0003800000 */
[----:B------:R-:W-:Y:S04]  /*6230*/  ISETP.NE.U32.AND P2, PT, R52, RZ, PT ;  /* 0x000000ff3400720c */ /* 0x000fe80003f45070 */
[----:B------:R-:W-:Y:S11]  /*6240*/  ISETP.NE.AND.EX P2, PT, R53, RZ, PT, P2 ;  /* 0x000000ff3500720c */ /* 0x000ff60003f45320 */
[----:B------:R-:W-:Y:S02]  /*6250*/  @!UPT UIADD3 URZ, UPT, UPT, URZ, URZ, URZ ;  /* 0x000000fffffff290 */ /* 0x000fe4000fffe0ff */
[----:B------:R-:W1:Y:S01]  /*6260*/  @P2 LDC.64 R2, c[0x0][0x8a8] ;  /* 0x00022a00ff022b82 */ /* 0x000e620000000a00 */
[----:B------:R-:W-:Y:S04]  /*6270*/  @P2 IMAD R0, R54, UR36, RZ ;  /* 0x0000002436002c24 */ /* 0x000fe8000f8e02ff */
[----:B-1----:R-:W-:Y:S05]  /*6280*/  @P2 IMAD.WIDE R2, R0, 0x4, R2 ;  /* 0x0000000400022825 */ /* 0x002fea00078e0202 */
[----:B-----5:R1:W5:Y:S02]  /*6290*/  @P2 LDG.E R32, desc[UR46][R2.64] ;  /* 0x0000002e02202981 */ /* 0x020364000c1e1900 */
[----:B-1----:R-:W3:Y:S02]  /*62a0*/  @!P2 LDC R32, c[0x0][0x8a0] ;  /* 0x00022800ff20ab82 */ /* 0x002ee40000000800 */
.L_x_109:
[----:B--2--5:R-:W-:Y:S01]  /*62b0*/  FSETP.NEU.AND P2, PT, R35, RZ, PT ;  /* 0x000000ff2300720b */ /* 0x024fe20003f4d000 */
[----:B------:R-:W-:Y:S01]  /*62c0*/  IMAD.SHL.U32 R81, R68, 0x2, RZ ;  /* 0x0000000244517824 */ /* 0x000fe200078e00ff */
[----:B------:R-:W-:Y:S01]  /*62d0*/  SEL R5, RZ, 0xffffffff, P1 ;  /* 0xffffffffff057807 */ /* 0x000fe20000800000 */
[----:B------:R-:W-:Y:S01]  /*62e0*/  BSSY B1, `(.L_x_110) ;  /* 0x0000033000017945 */ /* 0x000fe20003800000 */
[----:B------:R-:W-:Y:S01]  /*62f0*/  @!P4 LOP3.LUT P1, RZ, R63, 0xff, RZ, 0xc0, !PT ;  /* 0x000000ff3fffc812 */ /* 0x000fe2000782c0ff */
[----:B------:R-:W-:Y:S01]  /*6300*/  IMAD.MOV.U32 R39, RZ, RZ, 0x1 ;  /* 0x00000001ff277424 */ /* 0x000fe200078e00ff */
[----:B------:R-:W-:Y:S01]  /*6310*/  @!P4 SEL R0, RZ, 0xffffffff, P2 ;  /* 0xffffffffff00c807 */ /* 0x000fe20001000000 */
[C---:B------:R-:W-:Y:S01]  /*6320*/  IMAD R34, R30.reuse, 0x40, R33 ;  /* 0x000000401e227824 */ /* 0x040fe200078e0221 */
[----:B------:R-:W-:Y:S01]  /*6330*/  LOP3.LUT R75, R75, 0x1, RZ, 0x3c, !PT ;  /* 0x000000014b4b7812 */ /* 0x000fe200078e3cff */
[----:B------:R-:W-:Y:S01]  /*6340*/  IMAD.MOV.U32 R38, RZ, RZ, RZ ;  /* 0x000000ffff267224 */ /* 0x000fe200078e00ff */
[----:B------:R-:W-:Y:S02]  /*6350*/  @P0 SEL R0, R5, R0, !P1 ;  /* 0x0000000005000207 */ /* 0x000fe40004800000 */
[----:B------:R-:W-:Y:S02]  /*6360*/  CS2R R50, SRZ ;  /* 0x0000000000327805 */ /* 0x000fe4000001ff00 */
[----:B------:R-:W-:Y:S02]  /*6370*/  LEA R78, R30, UR44, 0x3 ;  /* 0x0000002c1e4e7c11 */ /* 0x000fe4000f8e18ff */
[----:B------:R-:W-:Y:S02]  /*6380*/  CS2R R48, SRZ ;  /* 0x0000000000307805 */ /* 0x000fe4000001ff00 */
[----:B------:R-:W-:Y:S02]  /*6390*/  @!P4 LOP3.LUT R0, R0, 0x1, RZ, 0xc0, !PT ;  /* 0x000000010000c812 */ /* 0x000fe400078ec0ff */
[----:B------:R-:W-:Y:S02]  /*63a0*/  CS2R R42, SRZ ;  /* 0x00000000002a7805 */ /* 0x000fe4000001ff00 */
[----:B------:R-:W-:Y:S02]  /*63b0*/  SHF.L.U32 R3, R74, 0x1f, RZ ;  /* 0x0000001f4a037819 */ /* 0x000fe400000006ff */
[----:B------:R-:W-:Y:S02]  /*63c0*/  CS2R R40, SRZ ;  /* 0x0000000000287805 */ /* 0x000fe4000001ff00 */
[----:B------:R-:W-:Y:S01]  /*63d0*/  ISETP.NE.U32.OR P6, PT, R0, 0x1, P4 ;  /* 0x000000010000780c */ /* 0x000fe200027c5470 */
[----:B------:R-:W-:Y:S01]  /*63e0*/  VIADD R86, R81, UR44 ;  /* 0x0000002c51567c36 */ /* 0x000fe20008000000 */
[----:B------:R-:W-:Y:S02]  /*63f0*/  SEL R0, RZ, 0xffffffff, P2 ;  /* 0xffffffffff007807 */ /* 0x000fe40001000000 */
[----:B------:R-:W-:Y:S02]  /*6400*/  LOP3.LUT P2, R79, R63, 0xff, RZ, 0xc0, !PT ;  /* 0x000000ff3f4f7812 */ /* 0x000fe4000784c0ff */
[----:B------:R-:W-:Y:S02]  /*6410*/  P2R R82, PR, RZ, 0x40 ;  /* 0x00000040ff527803 */ /* 0x000fe40000000000 */
[----:B------:R-:W-:Y:S04]  /*6420*/  @P3 SEL R0, R5, R0, !P2 ;  /* 0x0000000005003207 */ /* 0x000fe80005000000 */
[----:B------:R-:W-:Y:S02]  /*6430*/  LOP3.LUT R0, R0, 0x1, RZ, 0xc0, !PT ;  /* 0x0000000100007812 */ /* 0x000fe400078ec0ff */
[----:B------:R-:W-:Y:S02]  /*6440*/  @P6 SHF.L.U32 R2, R75, 0x1f, RZ ;  /* 0x0000001f4b026819 */ /* 0x000fe400000006ff */
[----:B------:R-:W-:Y:S02]  /*6450*/  ISETP.NE.U32.AND P5, PT, R0, 0x1, PT ;  /* 0x000000010000780c */ /* 0x000fe40003fa5070 */
[----:B------:R-:W1:Y:S02]  /*6460*/  @P6 SYNCS.PHASECHK.TRANS64.TRYWAIT P1, [UR44+0x40], R2 ;  /* 0x00004002ff0065a7 */ /* 0x000e64000802112c */
[----:B------:R-:W-:Y:S01]  /*6470*/  P2R R84, PR, RZ, 0x20 ;  /* 0x00000020ff547803 */ /* 0x000fe20000000000 */
[----:B------:R2:W4:Y:S01]  /*6480*/  SYNCS.PHASECHK.TRANS64.TRYWAIT P0, [R78+URZ+0xb0], R3 ;  /* 0x0000b0034e0075a7 */ /* 0x00052200080011ff */
[----:B-1----:R-:W-:Y:S01]  /*6490*/  @P6 SEL R39, RZ, 0x1, !P1 ;  /* 0x00000001ff276807 */ /* 0x002fe20004800000 */
[----:B--2---:R-:W-:Y:S06]  /*64a0*/  @!P6 BRA `(.L_x_111) ;  /* 0x000000000058e947 */ /* 0x004fec0003800000 */
[C---:B------:R-:W-:Y:S01]  /*64b0*/  VIADD R0, R86.reuse, 0x200 ;  /* 0x0000020056007836 */ /* 0x040fe20000000000 */
[----:B------:R-:W-:Y:S01]  /*64c0*/  LOP3.LUT P6, RZ, R69, 0x40, RZ, 0xc0, !PT ;  /* 0x0000004045ff7812 */ /* 0x000fe200078cc0ff */
[----:B------:R-:W-:Y:S01]  /*64d0*/  BSSY B0, `(.L_x_112) ;  /* 0x000000e000007945 */ /* 0x000fe20003800000 */
[----:B------:R-:W-:Y:S01]  /*64e0*/  ISETP.NE.AND P2, PT, R39, RZ, PT ;  /* 0x000000ff2700720c */ /* 0x000fe20003f45270 */
[----:B------:R-:W-:Y:S01]  /*64f0*/  @P5 VIADD R2, R86, 0x210 ;  /* 0x0000021056025836 */ /* 0x000fe20000000000 */
[----:B------:R-:W-:Y:S01]  /*6500*/  PLOP3.LUT P1, PT, PT, PT, PT, 0x8, 0x80 ;  /* 0x000000000080781c */ /* 0x000fe20003f2e170 */
[----:B------:R-:W-:Y:S01]  /*6510*/  IMAD.MOV.U32 R51, RZ, RZ, RZ ;  /* 0x000000ffff337224 */ /* 0x000fe200078e00ff */
[----:B------:R-:W-:Y:S02]  /*6520*/  @P5 PLOP3.LUT P1, PT, P6, PT, PT, 0x80, 0x8 ;  /* 0x000000000008581c */ /* 0x000fe4000372f070 */
[----:B------:R-:W-:Y:S02]  /*6530*/  CS2R R48, SRZ ;  /* 0x0000000000307805 */ /* 0x000fe4000001ff00 */
[----:B------:R-:W-:Y:S02]  /*6540*/  CS2R R42, SRZ ;  /* 0x00000000002a7805 */ /* 0x000fe4000001ff00 */
[----:B------:R-:W-:Y:S07]  /*6550*/  CS2R R40, SRZ ;  /* 0x0000000000287805 */ /* 0x000fee000001ff00 */
[----:B------:R-:W-:Y:S01]  /*6560*/  @P1 VIADD R2, R0, 0xfffffff0 ;  /* 0xfffffff000021836 */ /* 0x000fe20000000000 */
[----:B------:R-:W-:Y:S06]  /*6570*/  @P2 BRA `(.L_x_113) ;  /* 0x00000000000c2947 */ /* 0x000fec0003800000 */
[----:B------:R-:W-:Y:S04]  /*6580*/  SHF.L.U32 R5, R75, 0x1f, RZ ;  /* 0x0000001f4b057819 */ /* 0x000fe800000006ff */
[----:B------:R-:W1:Y:S02]  /*6590*/  SYNCS.PHASECHK.TRANS64.TRYWAIT P1, [UR44+0x40], R5 ;  /* 0x00004005ff0075a7 */ /* 0x000e64000802112c */
[----:B-1----:R-:W-:Y:S05]  /*65a0*/  @!P1 BRA `(.L_x_114) ;  /* 0x00000030003c9947 */ /* 0x002fea0003800000 */
.L_x_113:
[----:B------:R-:W-:Y:S05]  /*65b0*/  BSYNC B0 ;  /* 0x0000000000007941 */ /* 0x000fea0003800000 */
.L_x_112:
[----:B------:R-:W-:Y:S01]  /*65c0*/  ISETP.NE.AND P1, PT, R84, RZ, PT ;  /* 0x000000ff5400720c */ /* 0x000fe20003f25270 */
[----:B------:R-:W-:Y:S11]  /*65d0*/  HFMA2 R38, -RZ, RZ, 0, 5.9604644775390625e-08 ;  /* 0x00000001ff267431 */ /* 0x000ff600000001ff */
[----:B------:R-:W-:Y:S01]  /*65e0*/  @!UPT UIADD3 URZ, UPT, UPT, URZ, URZ, URZ ;  /* 0x000000fffffff290 */ /* 0x000fe2000fffe0ff */
[----:B------:R2:W1:Y:S04]  /*65f0*/  @P1 LDS.128 R48, [R2] ;  /* 0x0000000002301984 */ /* 0x0004680000000c00 */
[----:B------:R2:W1:Y:S02]  /*6600*/  @P1 LDS.128 R40, [R81+UR44+0x200] ;  /* 0x0002002c51281984 */ /* 0x0004640008000c00 */
.L_x_111:
[----:B------:R-:W-:Y:S05]  /*6610*/  BSYNC B1 ;  /* 0x0000000000017941 */ /* 0x000fea0003800000 */
.L_x_110:
[----:B-1----:R-:W-:Y:S04]  /*6620*/  SHF.R.U32.HI R5, RZ, 0x15, R34 ;  /* 0x00000015ff057819 */ /* 0x002fe80000011622 */
[----:B------:R-:W-:Y:S01]  /*6630*/  LOP3.LUT P1, RZ, R5, 0x3, R70, 0x48, !PT ;  /* 0x0000000305ff7812 */ /* 0x000fe20007824846 */
[----:B------:R-:W-:Y:S01]  /*6640*/  @!UPT UIADD3 URZ, UPT, UPT, URZ, URZ, URZ ;  /* 0x000000fffffff290 */ /* 0x000fe2000fffe0ff */
[----:B----4-:R-:W-:Y:S11]  /*6650*/  @P0 BRA `(.L_x_115) ;  /* 0x0000000000080947 */ /* 0x010ff60003800000 */
[----:B------:R-:W1:Y:S02]  /*6660*/  SYNCS.PHASECHK.TRANS64.TRYWAIT P0, [R78+URZ+0xb0], R3 ;  /* 0x0000b0034e0075a7 */ /* 0x000e6400080011ff */
[----:B-1----:R-:W-:Y:S05]  /*6670*/  @!P0 BRA `(.L_x_116) ;  /* 0x0000003000208947 */ /* 0x002fea0003800000 */
.L_x_115:
[----:B------:R-:W-:Y:S05]  /*6680*/  @!P1 BRA `(.L_x_117) ;  /* 0x0000000000409947 */ /* 0x000fea0003800000 */
[----:B------:R-:W4:Y:S01]  /*6690*/  LDCU.64 UR8, c[0x4][0x70] ;  /* 0x01000e00ff0877ac */ /* 0x000f220008000a00 */
[----:B-1----:R-:W-:Y:S01]  /*66a0*/  MOV R3, 0x0 ;  /* 0x0000000000037802 */ /* 0x002fe20000000f00 */
[----:B------:R-:W-:Y:S02]  /*66b0*/  HFMA2 R12, -RZ, RZ, 0, 5.9604644775390625e-08 ;  /* 0x00000001ff0c7431 */ /* 0x000fe400000001ff */
[----:B------:R-:W-:Y:S02]  /*66c0*/  IMAD.MOV.U32 R8, RZ, RZ, 0x192 ;  /* 0x00000192ff087424 */ /* 0x000fe400078e00ff */
[----:B------:R-:W-:Y:S01]  /*66d0*/  IMAD.MOV.U32 R13, RZ, RZ, RZ ;  /* 0x000000ffff0d7224 */ /* 0x000fe200078e00ff */
[----:B------:R-:W1:Y:S01]  /*66e0*/  LDCU.64 UR6, c[0x4][0x78] ;  /* 0x01000f00ff0677ac */ /* 0x000e620008000a00 */
[----:B--2---:R-:W2:Y:S01]  /*66f0*/  LDC.64 R2, c[0x4][R3] ;  /* 0x0100000003027b82 */ /* 0x004ea20000000a00 */
[----:B------:R-:W5:Y:S01]  /*6700*/  LDCU.64 UR4, c[0x4][0x10] ;  /* 0x01000200ff0477ac */ /* 0x000f620008000a00 */
[----:B----4-:R-:W-:Y:S01]  /*6710*/  MOV R5, UR9 ;  /* 0x0000000900057c02 */ /* 0x010fe20008000f00 */
[----:B------:R-:W-:Y:S01]  /*6720*/  IMAD.U32 R4, RZ, RZ, UR8 ;  /* 0x00000008ff047e24 */ /* 0x000fe2000f8e00ff */
[----:B-1----:R-:W-:Y:S01]  /*6730*/  MOV R7, UR7 ;  /* 0x0000000700077c02 */ /* 0x002fe20008000f00 */
[----:B------:R-:W-:Y:S01]  /*6740*/  IMAD.U32 R6, RZ, RZ, UR6 ;  /* 0x00000006ff067e24 */ /* 0x000fe2000f8e00ff */
[----:B-----5:R-:W-:Y:S01]  /*6750*/  MOV R11, UR5 ;  /* 0x00000005000b7c02 */ /* 0x020fe20008000f00 */
[----:B------:R-:W-:Y:S02]  /*6760*/  IMAD.U32 R10, RZ, RZ, UR4 ;  /* 0x00000004ff0a7e24 */ /* 0x000fe4000f8e00ff */
[----:B------:R-:W-:Y:S07]  /*6770*/  LEPC R20, `(.L_x_117) ;  /* 0x000000001014794e */ /* 0x000fee0000000000 */
[----:B--23--:R-:W-:Y:S05]  /*6780*/  CALL.ABS.NOINC R2 ;  /* 0x0000000002007343 */ /* 0x00cfea0003c00000 */
.L_x_117:
[----:B------:R-:W-:Y:S05]  /*6790*/  WARPSYNC.ALL ;  /* 0x0000000000007948 */ /* 0x000fea0003800000 */
[----:B------:R-:W-:Y:S01]  /*67a0*/  R2UR UR4, R34 ;  /* 0x00000000220472ca */ /* 0x000fe200000e0000 */
[--C-:B------:R-:W-:Y:S01]  /*67b0*/  HADD2.F32 R20, -RZ, R40.reuse.H0_H0 ;  /* 0x20000028ff147230 */ /* 0x100fe20000004100 */
[----:B------:R-:W-:Y:S01]  /*67c0*/  MOV R85, 0x10 ;  /* 0x0000001000557802 */ /* 0x000fe20000000f00 */
[----:B------:R-:W-:Y:S01]  /*67d0*/  HADD2.F32 R21, -RZ, R40.H1_H1 ;  /* 0x30000028ff157230 */ /* 0x000fe20000004100 */
[----:B------:R-:W-:Y:S01]  /*67e0*/  LOP3.LUT P6, RZ, R69, 0x40, RZ, 0xc0, !PT ;  /* 0x0000004045ff7812 */ /* 0x000fe200078cc0ff */
[----:B------:R-:W-:Y:S01]  /*67f0*/  HADD2.F32 R36, -RZ, R41.H1_H1 ;  /* 0x30000029ff247230 */ /* 0x000fe20000004100 */
[----:B------:R-:W-:Y:S01]  /*6800*/  ISETP.NE.AND P0, PT, R76, RZ, PT ;  /* 0x000000ff4c00720c */ /* 0x000fe20003f05270 */
[----:B------:R-:W-:Y:S01]  /*6810*/  HADD2.F32 R37, -RZ, R43.H0_H0 ;  /* 0x2000002bff257230 */ /* 0x000fe20000004100 */
[----:B------:R-:W-:Y:S01]  /*6820*/  SEL R85, R85, 0xfffffff0, !P6 ;  /* 0xfffffff055557807 */ /* 0x000fe20007000000 */
[----:B------:R-:W-:Y:S03]  /*6830*/  BSSY.RECONVERGENT B0, `(.L_x_118) ;  /* 0x000004f000007945 */ /* 0x000fe60003800200 */
[----:B------:R-:W-:Y:S01]  /*6840*/  IADD3 R83, PT, PT, R86, R85, RZ ;  /* 0x0000005556537210 */ /* 0x000fe20007ffe0ff */
[----:B------:R-:W3:Y:S02]  /*6850*/  LDTM.x16 R4, tmem[UR4] ;  /* 0x00000004000479ee */ /* 0x000ee40008240000 */
[C---:B---3--:R-:W-:Y:S01]  /*6860*/  FMUL R0, R32.reuse, R4 ;  /* 0x0000000420007220 */ /* 0x048fe20000400000 */
[C---:B--2---:R-:W-:Y:S01]  /*6870*/  FMUL R2, R32.reuse, R5 ;  /* 0x0000000520027220 */ /* 0x044fe20000400000 */
[C---:B-1----:R-:W-:Y:S01]  /*6880*/  FMUL R3, R32.reuse, R6 ;  /* 0x0000000620037220 */ /* 0x042fe20000400000 */
[C---:B------:R-:W-:Y:S01]  /*6890*/  FMUL R7, R32.reuse, R7 ;  /* 0x0000000720077220 */ /* 0x040fe20000400000 */
[C---:B------:R-:W-:Y:S01]  /*68a0*/  FFMA R0, R35.reuse, R20, R0 ;  /* 0x0000001423007223 */ /* 0x040fe20000000000 */
[----:B------:R-:W-:Y:S02]  /*68b0*/  HADD2.F32 R20, -RZ, R41.H0_H0 ;  /* 0x20000029ff147230 */ /* 0x000fe40000004100 */
[C---:B------:R-:W-:Y:S01]  /*68c0*/  FFMA R2, R35.reuse, R21, R2 ;  /* 0x0000001523027223 */ /* 0x040fe20000000002 */
[--C-:B------:R-:W-:Y:S02]  /*68d0*/  HADD2.F32 R21, -RZ, R42.reuse.H0_H0 ;  /* 0x2000002aff157230 */ /* 0x100fe40000004100 */
[C---:B------:R-:W-:Y:S01]  /*68e0*/  FMUL R4, R32.reuse, R8 ;  /* 0x0000000820047220 */ /* 0x040fe20000400000 */
[C---:B------:R-:W-:Y:S01]  /*68f0*/  FMUL R5, R32.reuse, R9 ;  /* 0x0000000920057220 */ /* 0x040fe20000400000 */
[C---:B------:R-:W-:Y:S01]  /*6900*/  FFMA R3, R35.reuse, R20, R3 ;  /* 0x0000001423037223 */ /* 0x040fe20000000003 */
[----:B------:R-:W-:Y:S02]  /*6910*/  HADD2.F32 R20, -RZ, R42.H1_H1 ;  /* 0x3000002aff147230 */ /* 0x000fe40000004100 */
[C---:B------:R-:W-:Y:S01]  /*6920*/  FFMA R7, R35.reuse, R36, R7 ;  /* 0x0000002423077223 */ /* 0x040fe20000000007 */
[C---:B------:R-:W-:Y:S01]  /*6930*/  FMUL R6, R32.reuse, R10 ;  /* 0x0000000a20067220 */ /* 0x040fe20000400000 */
[----:B------:R-:W-:Y:S02]  /*6940*/  HADD2.F32 R36, -RZ, R43.H1_H1 ;  /* 0x3000002bff247230 */ /* 0x000fe40000004100 */
[C---:B------:R-:W-:Y:S01]  /*6950*/  FMUL R11, R32.reuse, R11 ;  /* 0x0000000b200b7220 */ /* 0x040fe20000400000 */
[C---:B------:R-:W-:Y:S01]  /*6960*/  FFMA R4, R35.reuse, R21, R4 ;  /* 0x0000001523047223 */ /* 0x040fe20000000004 */
[C---:B------:R-:W-:Y:S01]  /*6970*/  FFMA R5, R35.reuse, R20, R5 ;  /* 0x0000001423057223 */ /* 0x040fe20000000005 */
[C---:B------:R-:W-:Y:S01]  /*6980*/  FFMA R6, R35.reuse, R37, R6 ;  /* 0x0000002523067223 */ /* 0x040fe20000000006 */
[--C-:B------:R-:W-:Y:S02]  /*6990*/  HADD2.F32 R20, -RZ, R48.reuse.H0_H0 ;  /* 0x20000030ff147230 */ /* 0x100fe40000004100 */
[C---:B------:R-:W-:Y:S01]  /*69a0*/  FFMA R11, R35.reuse, R36, R11 ;  /* 0x00000024230b7223 */ /* 0x040fe2000000000b */
[C---:B------:R-:W-:Y:S01]  /*69b0*/  FMUL R8, R32.reuse, R12 ;  /* 0x0000000c20087220 */ /* 0x040fe20000400000 */
[----:B------:R-:W-:Y:S02]  /*69c0*/  HADD2.F32 R36, -RZ, R48.H1_H1 ;  /* 0x30000030ff247230 */ /* 0x000fe40000004100 */
[C---:B------:R-:W-:Y:S01]  /*69d0*/  FMUL R9, R32.reuse, R13 ;  /* 0x0000000d20097220 */ /* 0x040fe20000400000 */
[--C-:B------:R-:W-:Y:S02]  /*69e0*/  HADD2.F32 R21, -RZ, R49.reuse.H0_H0 ;  /* 0x20000031ff157230 */ /* 0x100fe40000004100 */
[C---:B------:R-:W-:Y:S01]  /*69f0*/  FMUL R10, R32.reuse, R14 ;  /* 0x0000000e200a7220 */ /* 0x040fe20000400000 */
[C---:B------:R-:W-:Y:S01]  /*6a00*/  FFMA R8, R35.reuse, R20, R8 ;  /* 0x0000001423087223 */ /* 0x040fe20000000008 */
[----:B------:R-:W-:Y:S02]  /*6a10*/  HADD2.F32 R20, -RZ, R49.H1_H1 ;  /* 0x30000031ff147230 */ /* 0x000fe40000004100 */
[C---:B------:R-:W-:Y:S01]  /*6a20*/  FFMA R9, R35.reuse, R36, R9 ;  /* 0x0000002423097223 */ /* 0x040fe20000000009 */
[C---:B------:R-:W-:Y:S01]  /*6a30*/  FMUL R15, R32.reuse, R15 ;  /* 0x0000000f200f7220 */ /* 0x040fe20000400000 */
[C---:B------:R-:W-:Y:S01]  /*6a40*/  FFMA R10, R35.reuse, R21, R10 ;  /* 0x00000015230a7223 */ /* 0x040fe2000000000a */
[--C-:B------:R-:W-:Y:S02]  /*6a50*/  HADD2.F32 R21, -RZ, R50.reuse.H0_H0 ;  /* 0x20000032ff157230 */ /* 0x100fe40000004100 */
[C---:B------:R-:W-:Y:S01]  /*6a60*/  FMUL R12, R32.reuse, R16 ;  /* 0x00000010200c7220 */ /* 0x040fe20000400000 */
[----:B------:R-:W-:Y:S02]  /*6a70*/  HADD2.F32 R36, -RZ, R50.H1_H1 ;  /* 0x30000032ff247230 */ /* 0x000fe40000004100 */
[C---:B------:R-:W-:Y:S01]  /*6a80*/  FFMA R15, R35.reuse, R20, R15 ;  /* 0x00000014230f7223 */ /* 0x040fe2000000000f */
[C---:B------:R-:W-:Y:S01]  /*6a90*/  FMUL R13, R32.reuse, R17 ;  /* 0x00000011200d7220 */ /* 0x040fe20000400000 */
[--C-:B------:R-:W-:Y:S02]  /*6aa0*/  HADD2.F32 R37, -RZ, R51.reuse.H0_H0 ;  /* 0x20000033ff257230 */ /* 0x100fe40000004100 */
[C---:B------:R-:W-:Y:S01]  /*6ab0*/  FMUL R14, R32.reuse, R18 ;  /* 0x00000012200e7220 */ /* 0x040fe20000400000 */
[----:B------:R-:W-:Y:S02]  /*6ac0*/  HADD2.F32 R20, -RZ, R51.H1_H1 ;  /* 0x30000033ff147230 */ /* 0x000fe40000004100 */
[----:B------:R-:W-:Y:S01]  /*6ad0*/  FMUL R19, R32, R19 ;  /* 0x0000001320137220 */ /* 0x000fe20000400000 */
[----:B------:R-:W-:Y:S01]  /*6ae0*/  F2FP.F16.F32.PACK_AB R44, R2, R0 ;  /* 0x00000000022c723e */ /* 0x000fe200000000ff */
[----:B------:R-:W-:Y:S01]  /*6af0*/  FFMA R12, R35, R21, R12 ;  /* 0x00000015230c7223 */ /* 0x000fe2000000000c */
[----:B------:R-:W-:Y:S01]  /*6b00*/  F2FP.F16.F32.PACK_AB R45, R7, R3 ;  /* 0x00000003072d723e */ /* 0x000fe200000000ff */
[----:B------:R-:W-:Y:S01]  /*6b10*/  FFMA R13, R35, R36, R13 ;  /* 0x00000024230d7223 */ /* 0x000fe2000000000d */
[----:B------:R-:W-:Y:S01]  /*6b20*/  F2FP.F16.F32.PACK_AB R46, R5, R4 ;  /* 0x00000004052e723e */ /* 0x000fe200000000ff */
[----:B------:R-:W-:Y:S01]  /*6b30*/  FFMA R14, R35, R37, R14 ;  /* 0x00000025230e7223 */ /* 0x000fe2000000000e */
[----:B------:R-:W-:Y:S01]  /*6b40*/  F2FP.F16.F32.PACK_AB R47, R11, R6 ;  /* 0x000000060b2f723e */ /* 0x000fe200000000ff */
[----:B------:R-:W-:Y:S01]  /*6b50*/  FFMA R19, R35, R20, R19 ;  /* 0x0000001423137223 */ /* 0x000fe20000000013 */
[----:B------:R-:W-:Y:S02]  /*6b60*/  F2FP.F16.F32.PACK_AB R88, R9, R8 ;  /* 0x000000080958723e */ /* 0x000fe400000000ff */
[----:B------:R-:W-:Y:S01]  /*6b70*/  F2FP.F16.F32.PACK_AB R89, R15, R10 ;  /* 0x0000000a0f59723e */ /* 0x000fe200000000ff */
[----:B------:R1:W-:Y:S01]  /*6b80*/  STS.128 [R81+UR44+0x200], R44 ;  /* 0x0002002c51007988 */ /* 0x0003e20008000c2c */
[----:B------:R-:W-:Y:S02]  /*6b90*/  F2FP.F16.F32.PACK_AB R90, R13, R12 ;  /* 0x0000000c0d5a723e */ /* 0x000fe400000000ff */
[----:B------:R-:W-:Y:S05]  /*6ba0*/  F2FP.F16.F32.PACK_AB R91, R19, R14 ;  /* 0x0000000e135b723e */ /* 0x000fea00000000ff */
[----:B------:R1:W-:Y:S01]  /*6bb0*/  STS.128 [R83+0x200], R88 ;  /* 0x0002005853007388 */ /* 0x0003e20000000c00 */
[----:B------:R-:W-:Y:S01]  /*6bc0*/  @!PT LDS RZ, [RZ] ;  /* 0x00000000fffff984 */ /* 0x000fe20000000800 */
[----:B------:R-:W-:Y:S01]  /*6bd0*/  @!PT LDS RZ, [RZ] ;  /* 0x00000000fffff984 */ /* 0x000fe20000000800 */
[----:B------:R-:W-:Y:S01]  /*6be0*/  @!PT LDS RZ, [RZ] ;  /* 0x00000000fffff984 */ /* 0x000fe20000000800 */
[----:B------:R-:W-:Y:S01]  /*6bf0*/  @!PT LDS RZ, [RZ] ;  /* 0x00000000fffff984 */ /* 0x000fe20000000800 */
[----:B------:R2:W-:Y:S07]  /*6c00*/  MEMBAR.ALL.CTA ;  /* 0x0000000000007992 */ /* 0x0005ee0000008000 */
[----:B--2---:R-:W2:Y:S02]  /*6c10*/  FENCE.VIEW.ASYNC.S ;  /* 0x00000000000073c6 */ /* 0x004ea40000000000 */
[----:B--2---:R-:W-:Y:S06]  /*6c20*/  BAR.SYNC.DEFER_BLOCKING 0x1, 0x80 ;  /* 0x0042000000007b1d */ /* 0x004fec0000010000 */
[----:B------:R-:W-:Y:S05]  /*6c30*/  @P0 BRA `(.L_x_119) ;  /* 0x0000000000380947 */ /* 0x000fea0003800000 */
[----:B------:R-:W-:Y:S02]  /*6c40*/  UIADD3 UR4, UPT, UPT, UR44, 0x200, URZ ;  /* 0x000002002c047890 */ /* 0x000fe4000fffe0ff */
[----:B------:R-:W-:Y:S01]  /*6c50*/  UIADD3 UR8, UP0, UPT, UR50, 0x680, URZ ;  /* 0x0000068032087890 */ /* 0x000fe2000ff1e0ff */
[----:B------:R-:W-:Y:S01]  /*6c60*/  UMOV UR43, UR36 ;  /* 0x00000024002b7c82 */ /* 0x000fe20008000000 */
[----:B------:R-:W-:Y:S02]  /*6c70*/  UIADD3 UR5, UPT, UPT, UR41, 0x40, URZ ;  /* 0x0000004029057890 */ /* 0x000fe4000fffe0ff */
[----:B------:R-:W-:Y:S01]  /*6c80*/  MOV R71, UR4 ;  /* 0x0000000400477c02 */ /* 0x000fe20008000f00 */
[----:B------:R-:W-:Y:S02]  /*6c90*/  UIADD3.X UR9, UPT, UPT, URZ, UR51, URZ, UP0, !UPT ;  /* 0x00000033ff097290 */ /* 0x000fe400087fe4ff */
[----:B------:R-:W-:Y:S01]  /*6ca0*/  UIADD3 UR4, UPT, UPT, UR44, 0xa00, URZ ;  /* 0x00000a002c047890 */ /* 0x000fe2000fffe0ff */
[----:B------:R-:W-:Y:S01]  /*6cb0*/  R2UR UR40, R71 ;  /* 0x00000000472872ca */ /* 0x000fe200000e0000 */
[----:B------:R-:W-:Y:S01]  /*6cc0*/  UMOV UR6, UR42 ;  /* 0x0000002a00067c82 */ /* 0x000fe20008000000 */
[----:B------:R-:W-:Y:S11]  /*6cd0*/  UMOV UR7, UR36 ;  /* 0x0000002400077c82 */ /* 0x000ff60008000000 */
[----:B------:R2:W-:Y:S01]  /*6ce0*/  UTMASTG.3D [UR40], [UR8] ;  /* 0x00000028080073b5 */ /* 0x0005e20008010000 */
[----:B------:R2:W-:Y:S01]  /*6cf0*/  UTMASTG.3D [UR4], [UR8] ;  /* 0x00000004080073b5 */ /* 0x0005e20008010000 */
[----:B------:R0:W-:Y:S01]  /*6d00*/  UTMACMDFLUSH ;  /* 0x00000000000079b7 */ /* 0x0001e20000000000 */
[----:B--2---:R-:W-:Y:S04]  /*6d10*/  DEPBAR.LE SB0, 0x1 ;  /* 0x000080400000791a */ /* 0x004fe80000000000 */
.L_x_119:
[----:B------:R-:W-:Y:S05]  /*6d20*/  BSYNC.RECONVERGENT B0 ;  /* 0x0000000000007941 */ /* 0x000fea0003800200 */
.L_x_118:
[----:B------:R-:W-:Y:S01]  /*6d30*/  BAR.SYNC.DEFER_BLOCKING 0x1, 0x80 ;  /* 0x0042000000007b1d */ /* 0x000fe20000010000 */
[----:B------:R-:W-:Y:S01]  /*6d40*/  ISETP.NE.AND P1, PT, R82, RZ, PT ;  /* 0x000000ff5200720c */ /* 0x000fe20003f25270 */
[----:B------:R-:W-:Y:S01]  /*6d50*/  UISETP.NE.AND UP0, UPT, UR45, URZ, UPT ;  /* 0x000000ff2d00728c */ /* 0x000fe2000bf05270 */
[----:B------:R-:W-:Y:S11]  /*6d60*/  LEA R3, R38, UR44, 0x3 ;  /* 0x0000002c26037c11 */ /* 0x000ff6000f8e18ff */
[----:B------:R-:W-:Y:S01]  /*6d70*/  @P1 SHF.L.U32 R2, R75, 0x1f, RZ ;  /* 0x0000001f4b021819 */ /* 0x000fe200000006ff */
[----:B------:R-:W-:Y:S06]  /*6d80*/  BRA.U !UP0, `(.L_x_120) ;  /* 0x0000000108247547 */ /* 0x000fec000b800000 */
[----:B------:R-:W-:Y:S01]  /*6d90*/  IMAD.U32 R5, RZ, RZ, UR48 ;  /* 0x00000030ff057e24 */ /* 0x000fe2000f8e00ff */
[----:B------:R-:W-:Y:S01]  /*6da0*/  MOV R0, UR37 ;  /* 0x0000002500007c02 */ /* 0x000fe20008000f00 */
[----:B------:R-:W-:Y:S03]  /*6db0*/  UIADD3 UR48, UPT, UPT, UR48, 0x1, URZ ;  /* 0x0000000130307890 */ /* 0x000fe6000fffe0ff */
[----:B------:R-:W-:Y:S01]  /*6dc0*/  @P1 LEA R5, R5, UR44, 0x3 ;  /* 0x0000002c05051c11 */ /* 0x000fe2000f8e18ff */
[----:B------:R-:W-:Y:S04]  /*6dd0*/  UISETP.NE.AND UP0, UPT, UR48, 0x4, UPT ;  /* 0x000000043000788c */ /* 0x000fe8000bf05270 */
[----:B------:R-:W-:Y:S01]  /*6de0*/  @P1 VIADD R5, R5, 0x60 ;  /* 0x0000006005051836 */ /* 0x000fe20000000000 */
[----:B------:R-:W-:Y:S04]  /*6df0*/  USEL UR48, UR48, URZ, UP0 ;  /* 0x000000ff30307287 */ /* 0x000fe80008000000 */
[----:B------:R-:W-:Y:S04]  /*6e00*/  @P1 PRMT R0, R0, 0x654, R5 ;  /* 0x0000065400001816 */ /* 0x000fe80000000005 */
[----:B------:R2:W-:Y:S04]  /*6e10*/  @P1 SYNCS.ARRIVE.TRANS64.RED.A1T0 RZ, [R0+URZ], RZ ;  /* 0x000000ff00ff19a7 */ /* 0x0005e800081004ff */
.L_x_120:
[----:B------:R-:W3:Y:S01]  /*6e20*/  @P1 SYNCS.PHASECHK.TRANS64.TRYWAIT P0, [R3+URZ+0x40], R2 ;  /* 0x00004002030015a7 */ /* 0x000ee200080011ff */
[----:B------:R-:W-:Y:S01]  /*6e30*/  BSSY B1, `(.L_x_121) ;  /* 0x0000012000017945 */ /* 0x000fe20003800000 */
[----:B---3--:R-:W-:Y:S03]  /*6e40*/  @P1 SEL R39, RZ, 0x1, !P0 ;  /* 0x00000001ff271807 */ /* 0x008fe60004000000 */
[----:B------:R-:W-:Y:S05]  /*6e50*/  @!P1 BRA `(.L_x_122) ;  /* 0x00000000003c9947 */ /* 0x000fea0003800000 */
[----:B------:R-:W-:Y:S01]  /*6e60*/  ISETP.NE.AND P1, PT, R84, RZ, PT ;  /* 0x000000ff5400720c */ /* 0x000fe20003f25270 */
[----:B------:R-:W-:Y:S01]  /*6e70*/  BSSY B0, `(.L_x_123) ;  /* 0x0000009000007945 */ /* 0x000fe20003800000 */
[----:B------:R-:W-:Y:S11]  /*6e80*/  ISETP.NE.AND P0, PT, R39, RZ, PT ;  /* 0x000000ff2700720c */ /* 0x000ff60003f05270 */
[----:B------:R-:W-:Y:S05]  /*6e90*/  @P1 IMAD R4, R38, 0x1000, R81 ;  /* 0x0000100026041824 */ /* 0x000fea00078e0251 */
[----:B------:R-:W-:Y:S05]  /*6ea0*/  @P1 IADD3 R2, PT, PT, R4, UR44, RZ ;  /* 0x0000002c04021c10 */ /* 0x000fea000fffe0ff */
[----:B------:R-:W-:Y:S01]  /*6eb0*/  @P1 IMAD.IADD R2, R85, 0x1, R2 ;  /* 0x0000000155021824 */ /* 0x000fe200078e0202 */
[----:B------:R-:W-:Y:S06]  /*6ec0*/  @P0 BRA `(.L_x_124) ;  /* 0x00000000000c0947 */ /* 0x000fec0003800000 */
[----:B--2---:R-:W-:Y:S04]  /*6ed0*/  SHF.L.U32 R0, R75, 0x1f, RZ ;  /* 0x0000001f4b007819 */ /* 0x004fe800000006ff */
[----:B------:R-:W2:Y:S02]  /*6ee0*/  SYNCS.PHASECHK.TRANS64.TRYWAIT P0, [R3+URZ+0x40], R0 ;  /* 0x00004000030075a7 */ /* 0x000ea400080011ff */
[----:B--2---:R-:W-:Y:S05]  /*6ef0*/  @!P0 BRA `(.L_x_125) ;  /* 0x0000002800148947 */ /* 0x004fea0003800000 */
.L_x_124:
[----:B------:R-:W-:Y:S05]  /*6f00*/  BSYNC B0 ;  /* 0x0000000000007941 */ /* 0x000fea0003800000 */
.L_x_123:
[----:B------:R-:W-:Y:S02]  /*6f10*/  ISETP.NE.AND P0, PT, R84, RZ, PT ;  /* 0x000000ff5400720c */ /* 0x000fe40003f05270 */
[----:B------:R-:W-:Y:S11]  /*6f20*/  IADD3 R38, PT, PT, R38, 0x1, RZ ;  /* 0x0000000126267810 */ /* 0x000ff60007ffe0ff */
[----:B------:R3:W4:Y:S04]  /*6f30*/  @P0 LDS.128 R40, [R4+UR44+0x200] ;  /* 0x0002002c04280984 */ /* 0x0007280008000c00 */
[----:B------:R3:W1:Y:S02]  /*6f40*/  @P0 LDS.128 R48, [R2+0x200] ;  /* 0x0002000002300984 */ /* 0x0006640000000c00 */
.L_x_122:
[----:B------:R-:W-:Y:S05]  /*6f50*/  BSYNC B1 ;  /* 0x0000000000017941 */ /* 0x000fea0003800000 */
.L_x_121:
[----:B--2---:R-:W-:Y:S05]  /*6f60*/  VIADD R3, R34, 0x10 ;  /* 0x0000001022037836 */ /* 0x004fea0000000000 */
[----:B------:R-:W-:Y:S04]  /*6f70*/  SHF.R.U32.HI R3, RZ, 0x15, R3 ;  /* 0x00000015ff037819 */ /* 0x000fe80000011603 */
[----:B------:R-:W-:Y:S11]  /*6f80*/  LOP3.LUT P0, RZ, R3, 0x3, R70, 0x48, !PT ;  /* 0x0000000303ff7812 */ /* 0x000ff60007804846 */
[----:B------:R-:W-:Y:S02]  /*6f90*/  @!UPT UIADD3 URZ, UPT, UPT, URZ, URZ, URZ ;  /* 0x000000fffffff290 */ /* 0x000fe4000fffe0ff */
[----:B------:R-:W-:Y:S05]  /*6fa0*/  @!P0 BRA `(.L_x_126) ;  /* 0x0000000000408947 */ /* 0x000fea0003800000 */
[----:B------:R-:W2:Y:S01]  /*6fb0*/  LDCU.64 UR8, c[0x4][0x70] ;  /* 0x01000e00ff0877ac */ /* 0x000ea20008000a00 */
[----:B------:R-:W-:Y:S01]  /*6fc0*/  MOV R3, 0x0 ;  /* 0x0000000000037802 */ /* 0x000fe20000000f00 */
[----:B------:R-:W-:Y:S02]  /*6fd0*/  HFMA2 R12, -RZ, RZ, 0, 5.9604644775390625e-08 ;  /* 0x00000001ff0c7431 */ /* 0x000fe400000001ff */
[----:B------:R-:W-:Y:S02]  /*6fe0*/  IMAD.MOV.U32 R8, RZ, RZ, 0x192 ;  /* 0x00000192ff087424 */ /* 0x000fe400078e00ff */
[----:B------:R-:W-:Y:S01]  /*6ff0*/  IMAD.MOV.U32 R13, RZ, RZ, RZ ;  /* 0x000000ffff0d7224 */ /* 0x000fe200078e00ff */
[----:B------:R-:W5:Y:S01]  /*7000*/  LDCU.64 UR6, c[0x4][0x78] ;  /* 0x01000f00ff0677ac */ /* 0x000f620008000a00 */
[----:B---3--:R-:W3:Y:S01]  /*7010*/  LDC.64 R2, c[0x4][R3] ;  /* 0x0100000003027b82 */ /* 0x008ee20000000a00 */
[----:B------:R-:W4:Y:S01]  /*7020*/  LDCU.64 UR4, c[0x4][0x10] ;  /* 0x01000200ff0477ac */ /* 0x000f220008000a00 */
[----:B--2---:R-:W-:Y:S01]  /*7030*/  MOV R5, UR9 ;  /* 0x0000000900057c02 */ /* 0x004fe20008000f00 */
[----:B------:R-:W-:Y:S01]  /*7040*/  IMAD.U32 R4, RZ, RZ, UR8 ;  /* 0x00000008ff047e24 */ /* 0x000fe2000f8e00ff */
[----:B-----5:R-:W-:Y:S01]  /*7050*/  MOV R7, UR7 ;  /* 0x0000000700077c02 */ /* 0x020fe20008000f00 */
[----:B------:R-:W-:Y:S01]  /*7060*/  IMAD.U32 R6, RZ, RZ, UR6 ;  /* 0x00000006ff067e24 */ /* 0x000fe2000f8e00ff */
[----:B----4-:R-:W-:Y:S01]  /*7070*/  MOV R11, UR5 ;  /* 0x00000005000b7c02 */ /* 0x010fe20008000f00 */
[----:B------:R-:W-:Y:S02]  /*7080*/  IMAD.U32 R10, RZ, RZ, UR4 ;  /* 0x00000004ff0a7e24 */ /* 0x000fe4000f8e00ff */
[----:B------:R-:W-:Y:S07]  /*7090*/  LEPC R20, `(.L_x_126) ;  /* 0x000000001014794e */ /* 0x000fee0000000000 */
[----:B-1-3--:R-:W-:Y:S05]  /*70a0*/  CALL.ABS.NOINC R2 ;  /* 0x0000000002007343 */ /* 0x00afea0003c00000 */
.L_x_126:
[----:B------:R-:W-:Y:S01]  /*70b0*/  ISETP.NE.AND P6, PT, R82, RZ, PT ;  /* 0x000000ff5200720c */ /* 0x000fe20003fc5270 */
[----:B------:R-:W-:Y:S05]  /*70c0*/  WARPSYNC.ALL ;  /* 0x0000000000007948 */ /* 0x000fea0003800000 */
[----:B------:R-:W-:Y:S01]  /*70d0*/  R2UR UR4, R34 ;  /* 0x00000000220472ca */ /* 0x000fe200000e0000 */
[--C-:B----4-:R-:W-:Y:S01]  /*70e0*/  HADD2.F32 R20, -RZ, R40.reuse.H0_H0 ;  /* 0x20000028ff147230 */ /* 0x110fe20000004100 */
[----:B------:R-:W-:Y:S01]  /*70f0*/  ISETP.NE.AND P0, PT, R76, RZ, PT ;  /* 0x000000ff4c00720c */ /* 0x000fe20003f05270 */
[----:B------:R-:W-:Y:S01]  /*7100*/  HADD2.F32 R21, -RZ, R40.H1_H1 ;  /* 0x30000028ff157230 */ /* 0x000fe20000004100 */
[----:B------:R-:W-:Y:S01]  /*7110*/  MOV R86, UR48 ;  /* 0x0000003000567c02 */ /* 0x000fe20008000f00 */
[--C-:B------:R-:W-:Y:S01]  /*7120*/  HADD2.F32 R36, -RZ, R41.reuse.H1_H1 ;  /* 0x30000029ff247230 */ /* 0x100fe20000004100 */
[----:B------:R-:W-:Y:S01]  /*7130*/  MOV R87, UR37 ;  /* 0x0000002500577c02 */ /* 0x000fe20008000f00 */
[----:B-1----:R-:W-:Y:S01]  /*7140*/  HADD2.F32 R37, -RZ, R48.H0_H0 ;  /* 0x20000030ff257230 */ /* 0x002fe20000004100 */
[----:B------:R-:W-:Y:S01]  /*7150*/  @P6 LEA R86, R86, UR44, 0x3 ;  /* 0x0000002c56566c11 */ /* 0x000fe2000f8e18ff */
[----:B------:R-:W-:Y:S01]  /*7160*/  BSSY.RECONVERGENT B0, `(.L_x_127) ;  /* 0x0000052000007945 */ /* 0x000fe20003800200 */
[----:B------:R-:W-:Y:S02]  /*7170*/  @P6 SHF.L.U32 R92, R75, 0x1f, RZ ;  /* 0x0000001f4b5c6819 */ /* 0x000fe400000006ff */
[----:B------:R-:W-:Y:S01]  /*7180*/  @P6 IADD3 R86, PT, PT, R86, 0x60, RZ ;  /* 0x0000006056566810 */ /* 0x000fe20007ffe0ff */
[----:B---3--:R-:W1:Y:S03]  /*7190*/  LDTM.x16 R4, tmem[UR4+0x10] ;  /* 0x00001004000479ee */ /* 0x008e660008240000 */
[----:B------:R-:W-:Y:S02]  /*71a0*/  @P6 PRMT R86, R87, 0x654, R86 ;  /* 0x0000065457566816 */ /* 0x000fe40000000056 */
[----:B------:R-:W-:Y:S01]  /*71b0*/  LEA R87, R38, UR44, 0x3 ;  /* 0x0000002c26577c11 */ /* 0x000fe2000f8e18ff */
[C---:B-1----:R-:W-:Y:S01]  /*71c0*/  FMUL R0, R32.reuse, R4 ;  /* 0x0000000420007220 */ /* 0x042fe20000400000 */
[C---:B------:R-:W-:Y:S01]  /*71d0*/  FMUL R2, R32.reuse, R5 ;  /* 0x0000000520027220 */ /* 0x040fe20000400000 */
[C---:B------:R-:W-:Y:S01]  /*71e0*/  FMUL R3, R32.reuse, R6 ;  /* 0x0000000620037220 */ /* 0x040fe20000400000 */
[C---:B------:R-:W-:Y:S01]  /*71f0*/  FMUL R7, R32.reuse, R7 ;  /* 0x0000000720077220 */ /* 0x040fe20000400000 */
[C---:B------:R-:W-:Y:S01]  /*7200*/  FFMA R0, R35.reuse, R20, R0 ;  /* 0x0000001423007223 */ /* 0x040fe20000000000 */
[----:B------:R-:W-:Y:S02]  /*7210*/  HADD2.F32 R20, -RZ, R41.H0_H0 ;  /* 0x20000029ff147230 */ /* 0x000fe40000004100 */
[C---:B------:R-:W-:Y:S01]  /*7220*/  FFMA R2, R35.reuse, R21, R2 ;  /* 0x0000001523027223 */ /* 0x040fe20000000002 */
[C---:B------:R-:W-:Y:S01]  /*7230*/  FMUL R4, R32.reuse, R8 ;  /* 0x0000000820047220 */ /* 0x040fe20000400000 */
[C---:B------:R-:W-:Y:S01]  /*7240*/  FMUL R5, R32.reuse, R9 ;  /* 0x0000000920057220 */ /* 0x040fe20000400000 */
[--C-:B------:R-:W-:Y:S02]  /*7250*/  HADD2.F32 R21, -RZ, R43.reuse.H0_H0 ;  /* 0x2000002bff157230 */ /* 0x100fe40000004100 */
[C---:B------:R-:W-:Y:S01]  /*7260*/  FFMA R3, R35.reuse, R20, R3 ;  /* 0x0000001423037223 */ /* 0x040fe20000000003 */
[--C-:B------:R-:W-:Y:S02]  /*7270*/  HADD2.F32 R20, -RZ, R42.reuse.H0_H0 ;  /* 0x2000002aff147230 */ /* 0x100fe40000004100 */
[C---:B------:R-:W-:Y:S01]  /*7280*/  FFMA R7, R35.reuse, R36, R7 ;  /* 0x0000002423077223 */ /* 0x040fe20000000007 */
[C---:B------:R-:W-:Y:S01]  /*7290*/  FMUL R6, R32.reuse, R10 ;  /* 0x0000000a20067220 */ /* 0x040fe20000400000 */
[----:B------:R-:W-:Y:S02]  /*72a0*/  HADD2.F32 R36, -RZ, R43.H1_H1 ;  /* 0x3000002bff247230 */ /* 0x000fe40000004100 */
[C---:B------:R-:W-:Y:S01]  /*72b0*/  FMUL R11, R32.reuse, R11 ;  /* 0x0000000b200b7220 */ /* 0x040fe20000400000 */
[C---:B------:R-:W-:Y:S01]  /*72c0*/  FFMA R4, R35.reuse, R20, R4 ;  /* 0x0000001423047223 */ /* 0x040fe20000000004 */
[----:B------:R-:W-:Y:S02]  /*72d0*/  HADD2.F32 R20, -RZ, R42.H1_H1 ;  /* 0x3000002aff147230 */ /* 0x000fe40000004100 */
[C---:B------:R-:W-:Y:S01]  /*72e0*/  FMUL R8, R32.reuse, R12 ;  /* 0x0000000c20087220 */ /* 0x040fe20000400000 */
[C---:B------:R-:W-:Y:S01]  /*72f0*/  FMUL R9, R32.reuse, R13 ;  /* 0x0000000d20097220 */ /* 0x040fe20000400000 */
[C---:B------:R-:W-:Y:S01]  /*7300*/  FMUL R10, R32.reuse, R14 ;  /* 0x0000000e200a7220 */ /* 0x040fe20000400000 */
[C---:B------:R-:W-:Y:S01]  /*7310*/  FMUL R15, R32.reuse, R15 ;  /* 0x0000000f200f7220 */ /* 0x040fe20000400000 */
[C---:B------:R-:W-:Y:S01]  /*7320*/  FFMA R5, R35.reuse, R20, R5 ;  /* 0x0000001423057223 */ /* 0x040fe20000000005 */
[----:B------:R-:W-:Y:S02]  /*7330*/  HADD2.F32 R20, -RZ, R48.H1_H1 ;  /* 0x30000030ff147230 */ /* 0x000fe40000004100 */
[C---:B------:R-:W-:Y:S01]  /*7340*/  FFMA R6, R35.reuse, R21, R6 ;  /* 0x0000001523067223 */ /* 0x040fe20000000006 */
[C---:B------:R-:W-:Y:S01]  /*7350*/  FFMA R11, R35.reuse, R36, R11 ;  /* 0x00000024230b7223 */ /* 0x040fe2000000000b */
[C---:B------:R-:W-:Y:S01]  /*7360*/  FFMA R8, R35.reuse, R37, R8 ;  /* 0x0000002523087223 */ /* 0x040fe20000000008 */
[--C-:B------:R-:W-:Y:S02]  /*7370*/  HADD2.F32 R21, -RZ, R49.reuse.H0_H0 ;  /* 0x20000031ff157230 */ /* 0x100fe40000004100 */
[C---:B------:R-:W-:Y:S01]  /*7380*/  FFMA R9, R35.reuse, R20, R9 ;  /* 0x0000001423097223 */ /* 0x040fe20000000009 */
[----:B------:R-:W-:Y:S02]  /*7390*/  HADD2.F32 R20, -RZ, R49.H1_H1 ;  /* 0x30000031ff147230 */ /* 0x000fe40000004100 */
[C---:B------:R-:W-:Y:S01]  /*73a0*/  FMUL R12, R32.reuse, R16 ;  /* 0x00000010200c7220 */ /* 0x040fe20000400000 */
[C---:B------:R-:W-:Y:S01]  /*73b0*/  FMUL R13, R32.reuse, R17 ;  /* 0x00000011200d7220 */ /* 0x040fe20000400000 */
[C---:B------:R-:W-:Y:S01]  /*73c0*/  FFMA R10, R35.reuse, R21, R10 ;  /* 0x00000015230a7223 */ /* 0x040fe2000000000a */
[--C-:B------:R-:W-:Y:S02]  /*73d0*/  HADD2.F32 R21, -RZ, R50.reuse.H0_H0 ;  /* 0x20000032ff157230 */ /* 0x100fe40000004100 */
[C---:B------:R-:W-:Y:S01]  /*73e0*/  FFMA R15, R35.reuse, R20, R15 ;  /* 0x00000014230f7223 */ /* 0x040fe2000000000f */
[----:B------:R-:W-:Y:S02]  /*73f0*/  HADD2.F32 R20, -RZ, R50.H1_H1 ;  /* 0x30000032ff147230 */ /* 0x000fe40000004100 */
[C---:B------:R-:W-:Y:S01]  /*7400*/  FMUL R14, R32.reuse, R18 ;  /* 0x00000012200e7220 */ /* 0x040fe20000400000 */
[--C-:B------:R-:W-:Y:S02]  /*7410*/  HADD2.F32 R37, -RZ, R51.reuse.H0_H0 ;  /* 0x20000033ff257230 */ /* 0x100fe40000004100 */
[----:B------:R-:W-:Y:S01]  /*7420*/  FMUL R19, R32, R19 ;  /* 0x0000001320137220 */ /* 0x000fe20000400000 */
[----:B------:R-:W-:Y:S01]  /*7430*/  HADD2.F32 R36, -RZ, R51.H1_H1 ;  /* 0x30000033ff247230 */ /* 0x000fe20000004100 */
        /* <DEDUP_REMOVED lines=22> */
[----:B------:R-:W-:Y:S02]  /*75a0*/  UIADD3 UR12, UP0, UPT, UR50, 0x680, URZ ;  /* 0x00000680320c7890 */ /* 0x000fe4000ff1e0ff */
[----:B------:R-:W-:Y:S02]  /*75b0*/  UIADD3 UR9, UPT, UPT, UR41, 0x10, URZ ;  /* 0x0000001029097890 */ /* 0x000fe4000fffe0ff */
[----:B------:R-:W-:Y:S02]  /*75c0*/  UIADD3 UR8, UPT, UPT, UR44, 0x1200, URZ ;  /* 0x000012002c087890 */ /* 0x000fe4000fffe0ff */
[----:B------:R-:W-:Y:S01]  /*75d0*/  UIADD3.X UR13, UPT, UPT, URZ, UR51, URZ, UP0, !UPT ;  /* 0x00000033ff0d7290 */ /* 0x000fe200087fe4ff */
[----:B------:R-:W-:Y:S01]  /*75e0*/  UMOV UR10, UR42 ;  /* 0x0000002a000a7c82 */ /* 0x000fe20008000000 */
[----:B------:R-:W-:Y:S01]  /*75f0*/  UMOV UR11, UR36 ;  /* 0x00000024000b7c82 */ /* 0x000fe20008000000 */
[----:B------:R-:W-:Y:S02]  /*7600*/  UIADD3 UR5, UPT, UPT, UR41, 0x50, URZ ;  /* 0x0000005029057890 */ /* 0x000fe4000fffe0ff */
[----:B------:R-:W-:Y:S01]  /*7610*/  UIADD3 UR4, UPT, UPT, UR44, 0x1a00, URZ ;  /* 0x00001a002c047890 */ /* 0x000fe2000fffe0ff */
[----:B------:R-:W-:Y:S03]  /*7620*/  UMOV UR6, UR42 ;  /* 0x0000002a00067c82 */ /* 0x000fe60008000000 */
[----:B------:R2:W-:Y:S01]  /*7630*/  UTMASTG.3D [UR8], [UR12] ;  /* 0x000000080c0073b5 */ /* 0x0005e20008010000 */
[----:B------:R-:W-:Y:S04]  /*7640*/  UMOV UR7, UR36 ;  /* 0x0000002400077c82 */ /* 0x000fe80008000000 */
[----:B------:R2:W-:Y:S01]  /*7650*/  UTMASTG.3D [UR4], [UR12] ;  /* 0x000000040c0073b5 */ /* 0x0005e20008010000 */
[----:B------:R0:W-:Y:S01]  /*7660*/  UTMACMDFLUSH ;  /* 0x00000000000079b7 */ /* 0x0001e20000000000 */
[----:B--2---:R-:W-:Y:S04]  /*7670*/  DEPBAR.LE SB0, 0x1 ;  /* 0x000080400000791a */ /* 0x004fe80000000000 */
.L_x_128:
[----:B------:R-:W-:Y:S05]  /*7680*/  BSYNC.RECONVERGENT B0 ;  /* 0x0000000000007941 */ /* 0x000fea0003800200 */
.L_x_127:
[----:B------:R-:W-:Y:S01]  /*7690*/  BAR.SYNC.DEFER_BLOCKING 0x1, 0x80 ;  /* 0x0042000000007b1d */ /* 0x000fe20000010000 */
[----:B------:R-:W-:Y:S04]  /*76a0*/  UIADD3 UR40, UPT, UPT, UR48, 0x1, URZ ;  /* 0x0000000130287890 */ /* 0x000fe8000fffe0ff */
[----:B------:R-:W-:Y:S04]  /*76b0*/  UISETP.NE.AND UP0, UPT, UR40, 0x4, UPT ;  /* 0x000000042800788c */ /* 0x000fe8000bf05270 */
[----:B------:R-:W-:Y:S01]  /*76c0*/  USEL UR40, UR40, URZ, UP0 ;  /* 0x000000ff28287287 */ /* 0x000fe20008000000 */
[----:B------:R2:W-:Y:S01]  /*76d0*/  @P6 SYNCS.ARRIVE.TRANS64.RED.A1T0 RZ, [R86+URZ], RZ ;  /* 0x000000ff56ff69a7 */ /* 0x0005e200081004ff */
[----:B------:R-:W-:Y:S01]  /*76e0*/  BSSY B1, `(.L_x_129) ;  /* 0x0000013000017945 */ /* 0x000fe20003800000 */
[----:B------:R-:W3:Y:S02]  /*76f0*/  @P6 SYNCS.PHASECHK.TRANS64.TRYWAIT P0, [R87+URZ+0x40], R92 ;  /* 0x0000405c570065a7 */ /* 0x000ee400080011ff */
[----:B---3--:R-:W-:Y:S01]  /*7700*/  @P6 SEL R39, RZ, 0x1, !P0 ;  /* 0x00000001ff276807 */ /* 0x008fe20004000000 */
[----:B--2---:R-:W-:Y:S06]  /*7710*/  @!P6 BRA `(.L_x_130) ;  /* 0x00000000003ce947 */ /* 0x004fec0003800000 */
[----:B------:R-:W-:Y:S01]  /*7720*/  ISETP.NE.AND P1, PT, R84, RZ, PT ;  /* 0x000000ff5400720c */ /* 0x000fe20003f25270 */
[----:B------:R-:W-:Y:S01]  /*7730*/  BSSY B0, `(.L_x_131) ;  /* 0x0000009000007945 */ /* 0x000fe20003800000 */
[----:B------:R-:W-:Y:S11]  /*7740*/  ISETP.NE.AND P0, PT, R39, RZ, PT ;  /* 0x000000ff2700720c */ /* 0x000ff60003f05270 */
[----:B------:R-:W-:Y:S05]  /*7750*/  @P1 IMAD R2, R38, 0x1000, R81 ;  /* 0x0000100026021824 */ /* 0x000fea00078e0251 */
[----:B------:R-:W-:Y:S05]  /*7760*/  @P1 IADD3 R0, PT, PT, R2, UR44, RZ ;  /* 0x0000002c02001c10 */ /* 0x000fea000fffe0ff */
[----:B------:R-:W-:Y:S01]  /*7770*/  @P1 IMAD.IADD R0, R85, 0x1, R0 ;  /* 0x0000000155001824 */ /* 0x000fe200078e0200 */
[----:B------:R-:W-:Y:S06]  /*7780*/  @P0 BRA `(.L_x_132) ;  /* 0x00000000000c0947 */ /* 0x000fec0003800000 */
[----:B------:R-:W-:Y:S04]  /*7790*/  SHF.L.U32 R4, R75, 0x1f, RZ ;  /* 0x0000001f4b047819 */ /* 0x000fe800000006ff */
[----:B------:R-:W2:Y:S02]  /*77a0*/  SYNCS.PHASECHK.TRANS64.TRYWAIT P0, [R87+URZ+0x40], R4 ;  /* 0x00004004570075a7 */ /* 0x000ea400080011ff */
[----:B--2---:R-:W-:Y:S05]  /*77b0*/  @!P0 BRA `(.L_x_133) ;  /* 0x0000001c00f88947 */ /* 0x004fea0003800000 */
.L_x_132:
[----:B------:R-:W-:Y:S05]  /*77c0*/  BSYNC B0 ;  /* 0x0000000000007941 */ /* 0x000fea0003800000 */
.L_x_131:
[----:B------:R-:W-:Y:S02]  /*77d0*/  ISETP.NE.AND P0, PT, R84, RZ, PT ;  /* 0x000000ff5400720c */ /* 0x000fe40003f05270 */
[----:B------:R-:W-:Y:S11]  /*77e0*/  IADD3 R38, PT, PT, R38, 0x1, RZ ;  /* 0x0000000126267810 */ /* 0x000ff60007ffe0ff */
[----:B------:R3:W4:Y:S04]  /*77f0*/  @P0 LDS.128 R40, [R2+UR44+0x200] ;  /* 0x0002002c02280984 */ /* 0x0007280008000c00 */
[----:B------:R3:W1:Y:S02]  /*7800*/  @P0 LDS.128 R48, [R0+0x200] ;  /* 0x0002000000300984 */ /* 0x0006640000000c00 */
.L_x_130:
[----:B------:R-:W-:Y:S05]  /*7810*/  BSYNC B1 ;  /* 0x0000000000017941 */ /* 0x000fea0003800000 */
.L_x_129:
[----:B------:R-:W-:Y:S05]  /*7820*/  VIADD R3, R34, 0x20 ;  /* 0x0000002022037836 */ /* 0x000fea0000000000 */
[----:B------:R-:W-:Y:S04]  /*7830*/  SHF.R.U32.HI R3, RZ, 0x15, R3 ;  /* 0x00000015ff037819 */ /* 0x000fe80000011603 */
[----:B------:R-:W-:Y:S11]  /*7840*/  LOP3.LUT P0, RZ, R3, 0x3, R70, 0x48, !PT ;  /* 0x0000000303ff7812 */ /* 0x000ff60007804846 */
[----:B------:R-:W-:Y:S02]  /*7850*/  @!UPT UIADD3 URZ, UPT, UPT, URZ, URZ, URZ ;  /* 0x000000fffffff290 */ /* 0x000fe4000fffe0ff */
[----:B------:R-:W-:Y:S05]  /*7860*/  @!P0 BRA `(.L_x_134) ;  /* 0x0000000000408947 */ /* 0x000fea0003800000 */
[----:B------:R-:W5:Y:S01]  /*7870*/  LDCU.64 UR8, c[0x4][0x70] ;  /* 0x01000e00ff0877ac */ /* 0x000f620008000a00 */
[----:B------:R-:W-:Y:S01]  /*7880*/  MOV R3, 0x0 ;  /* 0x0000000000037802 */ /* 0x000fe20000000f00 */
[----:B------:R-:W-:Y:S02]  /*7890*/  HFMA2 R12, -RZ, RZ, 0, 5.9604644775390625e-08 ;  /* 0x00000001ff0c7431 */ /* 0x000fe400000001ff */
[----:B------:R-:W-:Y:S02]  /*78a0*/  IMAD.MOV.U32 R8, RZ, RZ, 0x192 ;  /* 0x00000192ff087424 */ /* 0x000fe400078e00ff */
[----:B------:R-:W-:Y:S01]  /*78b0*/  IMAD.MOV.U32 R13, RZ, RZ, RZ ;  /* 0x000000ffff0d7224 */ /* 0x000fe200078e00ff */
[----:B------:R-:W4:Y:S01]  /*78c0*/  LDCU.64 UR6, c[0x4][0x78] ;  /* 0x01000f00ff0677ac */ /* 0x000f220008000a00 */
[----:B---3--:R-:W3:Y:S01]  /*78d0*/  LDC.64 R2, c[0x4][R3] ;  /* 0x0100000003027b82 */ /* 0x008ee20000000a00 */
[----:B------:R-:W1:Y:S01]  /*78e0*/  LDCU.64 UR4, c[0x4][0x10] ;  /* 0x01000200ff0477ac */ /* 0x000e620008000a00 */
[----:B-----5:R-:W-:Y:S01]  /*78f0*/  MOV R5, UR9 ;  /* 0x0000000900057c02 */ /* 0x020fe20008000f00 */
[----:B--2---:R-:W-:Y:S01]  /*7900*/  IMAD.U32 R4, RZ, RZ, UR8 ;  /* 0x00000008ff047e24 */ /* 0x004fe2000f8e00ff */
[----:B----4-:R-:W-:Y:S01]  /*7910*/  MOV R7, UR7 ;  /* 0x0000000700077c02 */ /* 0x010fe20008000f00 */
[----:B------:R-:W-:Y:S01]  /*7920*/  IMAD.U32 R6, RZ, RZ, UR6 ;  /* 0x00000006ff067e24 */ /* 0x000fe2000f8e00ff */
[----:B-1----:R-:W-:Y:S01]  /*7930*/  MOV R11, UR5 ;  /* 0x00000005000b7c02 */ /* 0x002fe20008000f00 */
[----:B------:R-:W-:Y:S02]  /*7940*/  IMAD.U32 R10, RZ, RZ, UR4 ;  /* 0x00000004ff0a7e24 */ /* 0x000fe4000f8e00ff */
[----:B------:R-:W-:Y:S07]  /*7950*/  LEPC R20, `(.L_x_134) ;  /* 0x000000001014794e */ /* 0x000fee0000000000 */
[----:B---3--:R-:W-:Y:S05]  /*7960*/  CALL.ABS.NOINC R2 ;  /* 0x0000000002007343 */ /* 0x008fea0003c00000 */
.L_x_134:
        /* <DEDUP_REMOVED lines=8> */
[----:B--2---:R-:W-:Y:S01]  /*79f0*/  MOV R87, UR37 ;  /* 0x0000002500577c02 */ /* 0x004fe20008000f00 */
[----:B-1----:R-:W-:Y:S01]  /*7a00*/  HADD2.F32 R37, -RZ, R48.H0_H0 ;  /* 0x20000030ff257230 */ /* 0x002fe20000004100 */
[----:B------:R-:W-:Y:S01]  /*7a10*/  @P6 LEA R86, R86, UR44, 0x3 ;  /* 0x0000002c56566c11 */ /* 0x000fe2000f8e18ff */
[----:B------:R-:W-:Y:S01]  /*7a20*/  BSSY.RECONVERGENT B0, `(.L_x_135) ;  /* 0x0000052000007945 */ /* 0x000fe20003800200 */
[----:B------:R-:W-:Y:S02]  /*7a30*/  LEA R92, R38, UR44, 0x3 ;  /* 0x0000002c265c7c11 */ /* 0x000fe4000f8e18ff */
[----:B------:R-:W-:Y:S01]  /*7a40*/  @P6 IADD3 R86, PT, PT, R86, 0x60, RZ ;  /* 0x0000006056566810 */ /* 0x000fe20007ffe0ff */
[----:B------:R-:W3:Y:S03]  /*7a50*/  LDTM.x16 R4, tmem[UR4+0x20] ;  /* 0x00002004000479ee */ /* 0x000ee60008240000 */
[----:B------:R-:W-:Y:S02]  /*7a60*/  @P6 PRMT R86, R87, 0x654, R86 ;  /* 0x0000065457566816 */ /* 0x000fe40000000056 */
[----:B------:R-:W-:Y:S01]  /*7a70*/  @P6 SHF.L.U32 R87, R75, 0x1f, RZ ;  /* 0x0000001f4b576819 */ /* 0x000fe200000006ff */
[C---:B---3--:R-:W-:Y:S01]  /*7a80*/  FMUL R0, R32.reuse, R4 ;  /* 0x0000000420007220 */ /* 0x048fe20000400000 */
        /* <DEDUP_REMOVED lines=75> */
.L_x_136:
[----:B------:R-:W-:Y:S05]  /*7f40*/  BSYNC.RECONVERGENT B0 ;  /* 0x0000000000007941 */ /* 0x000fea0003800200 */
.L_x_135:
        /* <DEDUP_REMOVED lines=19> */
.L_x_140:
[----:B------:R-:W-:Y:S05]  /*8080*/  BSYNC B0 ;  /* 0x0000000000007941 */ /* 0x000fea0003800000 */
.L_x_139:
[----:B------:R-:W-:Y:S11]  /*8090*/  ISETP.NE.AND P0, PT, R84, RZ, PT ;  /* 0x000000ff5400720c */ /* 0x000ff60003f05270 */
[----:B------:R-:W-:Y:S02]  /*80a0*/  @!UPT UIADD3 URZ, UPT, UPT, URZ, URZ, URZ ;  /* 0x000000fffffff290 */ /* 0x000fe4000fffe0ff */
[----:B------:R3:W4:Y:S04]  /*80b0*/  @P0 LDS.128 R40, [R38+UR44+0x200] ;  /* 0x0002002c26280984 */ /* 0x0007280008000c00 */
[----:B------:R3:W1:Y:S02]  /*80c0*/  @P0 LDS.128 R48, [R85+0x200] ;  /* 0x0002000055300984 */ /* 0x0006640000000c00 */
.L_x_138:
[----:B------:R-:W-:Y:S05]  /*80d0*/  BSYNC B1 ;  /* 0x0000000000017941 */ /* 0x000fea0003800000 */
.L_x_137:
        /* <DEDUP_REMOVED lines=11> */
[----:B------:R-:W1:Y:S01]  /*8190*/  LDC.64 R2, c[0x4][R3] ;  /* 0x0100000003027b82 */ /* 0x000e620000000a00 */
[----:B------:R-:W3:Y:S01]  /*81a0*/  LDCU.64 UR4, c[0x4][0x10] ;  /* 0x01000200ff0477ac */ /* 0x000ee20008000a00 */
[----:B--2---:R-:W-:Y:S01]  /*81b0*/  MOV R5, UR9 ;  /* 0x0000000900057c02 */ /* 0x004fe20008000f00 */
[----:B------:R-:W-:Y:S01]  /*81c0*/  IMAD.U32 R4, RZ, RZ, UR8 ;  /* 0x00000008ff047e24 */ /* 0x000fe2000f8e00ff */
[----:B-----5:R-:W-:Y:S01]  /*81d0*/  MOV R7, UR7 ;  /* 0x0000000700077c02 */ /* 0x020fe20008000f00 */
[----:B------:R-:W-:Y:S01]  /*81e0*/  IMAD.U32 R6, RZ, RZ, UR6 ;  /* 0x00000006ff067e24 */ /* 0x000fe2000f8e00ff */
[----:B---3--:R-:W-:Y:S01]  /*81f0*/  MOV R11, UR5 ;  /* 0x00000005000b7c02 */ /* 0x008fe20008000f00 */
[----:B------:R-:W-:Y:S02]  /*8200*/  IMAD.U32 R10, RZ, RZ, UR4 ;  /* 0x00000004ff0a7e24 */ /* 0x000fe4000f8e00ff */
[----:B------:R-:W-:Y:S07]  /*8210*/  LEPC R20, `(.L_x_142) ;  /* 0x000000001014794e */ /* 0x000fee0000000000 */
[----:B-1--4-:R-:W-:Y:S05]  /*8220*/  CALL.ABS.NOINC R2 ;  /* 0x0000000002007343 */ /* 0x012fea0003c00000 */
.L_x_142:
[----:B------:R-:W-:Y:S01]  /*8230*/  ISETP.NE.AND P0, PT, R76, RZ, PT ;  /* 0x000000ff4c00720c */ /* 0x000fe20003f05270 */
[----:B------:R-:W-:Y:S05]  /*8240*/  WARPSYNC.ALL ;  /* 0x0000000000007948 */ /* 0x000fea0003800000 */
[----:B------:R-:W-:Y:S01]  /*8250*/  R2UR UR4, R34 ;  /* 0x00000000220472ca */ /* 0x000fe200000e0000 */
[--C-:B----4-:R-:W-:Y:S01]  /*8260*/  HADD2.F32 R20, -RZ, R40.reuse.H0_H0 ;  /* 0x20000028ff147230 */ /* 0x110fe20000004100 */
[----:B------:R-:W-:Y:S01]  /*8270*/  IADD3 R78, PT, PT, R78, 0xd0, RZ ;  /* 0x000000d04e4e7810 */ /* 0x000fe20007ffe0ff */
[----:B------:R-:W-:Y:S01]  /*8280*/  HADD2.F32 R36, -RZ, R40.H1_H1 ;  /* 0x30000028ff247230 */ /* 0x000fe20000004100 */
[----:B------:R-:W-:Y:S01]  /*8290*/  BSSY.RECONVERGENT B0, `(.L_x_143) ;  /* 0x0000053000007945 */ /* 0x000fe20003800200 */
[--C-:B------:R-:W-:Y:S01]  /*82a0*/  HADD2.F32 R21, -RZ, R41.reuse.H0_H0 ;  /* 0x20000029ff157230 */ /* 0x100fe20000004100 */
[----:B------:R-:W-:Y:S01]  /*82b0*/  LOP3.LUT R78, R78, 0xfefffff8, RZ, 0xc0, !PT ;  /* 0xfefffff84e4e7812 */ /* 0x000fe200078ec0ff */
[----:B---3--:R-:W-:Y:S02]  /*82c0*/  HADD2.F32 R38, -RZ, R41.H1_H1 ;  /* 0x30000029ff267230 */ /* 0x008fe40000004100 */
[--C-:B------:R-:W-:Y:S02]  /*82d0*/  HADD2.F32 R37, -RZ, R42.reuse.H0_H0 ;  /* 0x2000002aff257230 */ /* 0x100fe40000004100 */
[----:B------:R-:W-:Y:S02]  /*82e0*/  HADD2.F32 R40, -RZ, R42.H1_H1 ;  /* 0x3000002aff287230 */ /* 0x000fe40000004100 */
[----:B------:R-:W2:Y:S01]  /*82f0*/  LDTM.x16 R4, tmem[UR4+0x30] ;  /* 0x00003004000479ee */ /* 0x000ea20008240000 */
[----:B------:R-:W-:Y:S01]  /*8300*/  NOP ;  /* 0x0000000000007918 */ /* 0x000fe20000000000 */
[----:B--2---:R2:W-:Y:S01]  /*8310*/  SYNCS.ARRIVE.TRANS64.RED.A1T0 RZ, [R78+URZ], RZ ;  /* 0x000000ff4eff79a7 */ /* 0x0045e200081004ff */
[--C-:B------:R-:W-:Y:S02]  /*8320*/  HADD2.F32 R39, -RZ, R43.reuse.H0_H0 ;  /* 0x2000002bff277230 */ /* 0x100fe40000004100 */
[----:B------:R-:W-:Y:S02]  /*8330*/  HADD2.F32 R42, -RZ, R43.H1_H1 ;  /* 0x3000002bff2a7230 */ /* 0x000fe40000004100 */
[--C-:B-1----:R-:W-:Y:S02]  /*8340*/  HADD2.F32 R41, -RZ, R48.reuse.H0_H0 ;  /* 0x20000030ff297230 */ /* 0x102fe40000004100 */
[----:B------:R-:W-:Y:S02]  /*8350*/  HADD2.F32 R43, -RZ, R48.H1_H1 ;  /* 0x30000030ff2b7230 */ /* 0x000fe40000004100 */
[--C-:B------:R-:W-:Y:S02]  /*8360*/  HADD2.F32 R44, -RZ, R49.reuse.H0_H0 ;  /* 0x20000031ff2c7230 */ /* 0x100fe40000004100 */
[----:B------:R-:W-:Y:S02]  /*8370*/  HADD2.F32 R46, -RZ, R49.H1_H1 ;  /* 0x30000031ff2e7230 */ /* 0x000fe40000004100 */
[--C-:B------:R-:W-:Y:S02]  /*8380*/  HADD2.F32 R45, -RZ, R50.reuse.H0_H0 ;  /* 0x20000032ff2d7230 */ /* 0x100fe40000004100 */
[----:B------:R-:W-:Y:S02]  /*8390*/  HADD2.F32 R48, -RZ, R50.H1_H1 ;  /* 0x30000032ff307230 */ /* 0x000fe40000004100 */
[--C-:B------:R-:W-:Y:S02]  /*83a0*/  HADD2.F32 R47, -RZ, R51.reuse.H0_H0 ;  /* 0x20000033ff2f7230 */ /* 0x100fe40000004100 */
[----:B------:R-:W-:Y:S02]  /*83b0*/  HADD2.F32 R50, -RZ, R51.H1_H1 ;  /* 0x30000033ff327230 */ /* 0x000fe40000004100 */
[C---:B------:R-:W-:Y:S01]  /*83c0*/  FMUL R4, R32.reuse, R4 ;  /* 0x0000000420047220 */ /* 0x040fe20000400000 */
[C---:B------:R-:W-:Y:S01]  /*83d0*/  FMUL R5, R32.reuse, R5 ;  /* 0x0000000520057220 */ /* 0x040fe20000400000 */
[C---:B------:R-:W-:Y:S01]  /*83e0*/  FMUL R6, R32.reuse, R6 ;  /* 0x0000000620067220 */ /* 0x040fe20000400000 */
[C---:B------:R-:W-:Y:S01]  /*83f0*/  FMUL R7, R32.reuse, R7 ;  /* 0x0000000720077220 */ /* 0x040fe20000400000 */
[C---:B------:R-:W-:Y:S01]  /*8400*/  FFMA R4, R35.reuse, R20, R4 ;  /* 0x0000001423047223 */ /* 0x040fe20000000004 */
        /* <DEDUP_REMOVED lines=21> */
[----:B------:R-:W-:Y:S01]  /*8560*/  FFMA R15, R35, R46, R15 ;  /* 0x0000002e230f7223 */ /* 0x000fe2000000000f */
        /* <DEDUP_REMOVED lines=20> */
[----:B-1----:R-:W1:Y:S02]  /*86b0*/  FENCE.VIEW.ASYNC.S ;  /* 0x00000000000073c6 */ /* 0x002e640000000000 */
[----:B-1----:R-:W-:Y:S06]  /*86c0*/  BAR.SYNC.DEFER_BLOCKING 0x1, 0x80 ;  /* 0x0042000000007b1d */ /* 0x002fec0000010000 */
        /* <DEDUP_REMOVED lines=14> */
[----:B-1----:R-:W-:Y:S04]  /*87b0*/  DEPBAR.LE SB0, 0x1 ;  /* 0x000080400000791a */ /* 0x002fe80000000000 */
.L_x_144:
[----:B------:R-:W-:Y:S05]  /*87c0*/  BSYNC.RECONVERGENT B0 ;  /* 0x0000000000007941 */ /* 0x000fea0003800200 */
.L_x_143:
[----:B------:R-:W-:Y:S01]  /*87d0*/  BAR.SYNC.DEFER_BLOCKING 0x1, 0x80 ;  /* 0x0042000000007b1d */ /* 0x000fe20000010000 */
[----:B------:R-:W-:Y:S01]  /*87e0*/  UISETP.NE.AND UP0, UPT, UR45, -0x4, UPT ;  /* 0xfffffffc2d00788c */ /* 0x000fe2000bf05270 */
[----:B------:R-:W-:Y:S08]  /*87f0*/  IADD3 R0, PT, PT, R30, 0x1, RZ ;  /* 0x000000011e007810 */ /* 0x000ff00007ffe0ff */
[----:B------:R-:W-:Y:S05]  /*8800*/  BRA.U !UP0, `(.L_x_145) ;  /* 0x0000000108287547 */ /* 0x000fea000b800000 */
[----:B------:R-:W-:Y:S01]  /*8810*/  ISETP.NE.AND P0, PT, R82, RZ, PT ;  /* 0x000000ff5200720c */ /* 0x000fe20003f05270 */
[----:B------:R-:W-:Y:S01]  /*8820*/  IMAD.U32 R3, RZ, RZ, UR48 ;  /* 0x00000030ff037e24 */ /* 0x000fe2000f8e00ff */
[----:B------:R-:W-:Y:S01]  /*8830*/  UIADD3 UR48, UPT, UPT, UR48, 0x1, URZ ;  /* 0x0000000130307890 */ /* 0x000fe2000fffe0ff */
[----:B------:R-:W-:Y:S03]  /*8840*/  IMAD.U32 R2, RZ, RZ, UR37 ;  /* 0x00000025ff027e24 */ /* 0x000fe6000f8e00ff */
[----:B------:R-:W-:Y:S04]  /*8850*/  UISETP.NE.AND UP0, UPT, UR48, 0x4, UPT ;  /* 0x000000043000788c */ /* 0x000fe8000bf05270 */
[----:B------:R-:W-:Y:S03]  /*8860*/  USEL UR48, UR48, URZ, UP0 ;  /* 0x000000ff30307287 */ /* 0x000fe60008000000 */
[----:B------:R-:W-:Y:S05]  /*8870*/  @P0 LEA R3, R3, UR44, 0x3 ;  /* 0x0000002c03030c11 */ /* 0x000fea000f8e18ff */
[----:B------:R-:W-:Y:S05]  /*8880*/  @P0 VIADD R3, R3, 0x60 ;  /* 0x0000006003030836 */ /* 0x000fea0000000000 */
[----:B------:R-:W-:Y:S04]  /*8890*/  @P0 PRMT R2, R2, 0x654, R3 ;  /* 0x0000065402020816 */ /* 0x000fe80000000003 */
[----:B------:R1:W-:Y:S03]  /*88a0*/  @P0 SYNCS.ARRIVE.TRANS64.RED.A1T0 RZ, [R2+URZ], RZ ;  /* 0x000000ff02ff09a7 */ /* 0x0003e600081004ff */
.L_x_145:
[----:B------:R-:W-:Y:S01]  /*88b0*/  ISETP.NE.AND P2, PT, R77, RZ, PT ;  /* 0x000000ff4d00720c */ /* 0x000fe20003f45270 */
[----:B------:R-:W-:Y:S01]  /*88c0*/  UIADD3 UR45, UPT, UPT, UR45, 0x4, URZ ;  /* 0x000000042d2d7890 */ /* 0x000fe2000fffe0ff */
[----:B------:R-:W-:Y:S01]  /*88d0*/  ISETP.NE.AND P0, PT, R80, 0x2, PT ;  /* 0x000000025000780c */ /* 0x000fe20003f05270 */
[----:B------:R-:W-:Y:S01]  /*88e0*/  IMAD.IADD R20, R29, 0x1, R62 ;  /* 0x000000011d147824 */ /* 0x000fe200078e023e */
[----:B------:R-:W-:Y:S01]  /*88f0*/  ISETP.NE.AND P1, PT, R0, 0x4, PT ;  /* 0x000000040000780c */ /* 0x000fe20003f25270 */
[----:B------:R-:W-:Y:S01]  /*8900*/  IMAD.IADD R21, R31, 0x1, R64 ;  /* 0x000000011f157824 */ /* 0x000fe200078e0240 */
[----:B-1----:R-:W-:Y:S02]  /*8910*/  SEL R2, RZ, 0x1, P0 ;  /* 0x00000001ff027807 */ /* 0x002fe40000000000 */
[----:B------:R-:W-:Y:S02]  /*8920*/  SEL R3, RZ, 0x1, P1 ;  /* 0x00000001ff037807 */ /* 0x000fe40000800000 */
[----:B------:R-:W-:Y:S02]  /*8930*/  LOP3.LUT R73, R73, R2, RZ, 0x3c, !PT ;  /* 0x0000000249497212 */ /* 0x000fe400078e3cff */
[----:B------:R-:W-:Y:S02]  /*8940*/  LOP3.LUT R74, R74, R3, RZ, 0x3c, !PT ;  /* 0x000000034a4a7212 */ /* 0x000fe400078e3cff */
[----:B------:R-:W-:Y:S02]  /*8950*/  @P2 R2UR UR36, R72 ;  /* 0x00000000482422ca */ /* 0x000fe400000e0000 */
[----:B------:R-:W-:Y:S02]  /*8960*/  SEL R80, R80, RZ, P0 ;  /* 0x000000ff50507207 */ /* 0x000fe40000000000 */
[----:B------:R-:W-:Y:S01]  /*8970*/  SEL R30, R0, RZ, P1 ;  /* 0x000000ff001e7207 */ /* 0x000fe20000800000 */
[----:B------:R-:W-:Y:S10]  /*8980*/  @P2 BRA `(.L_x_146) ;  /* 0xffffffcc00e42947 */ /* 0x000ff4000383ffff */
[----:B------:R-:W1:Y:S01]  /*8990*/  LDCU.64 UR6, c[0x0][0x888] ;  /* 0x00011100ff0677ac */ /* 0x000e620008000a00 */
[----:B------:R-:W3:Y:S01]  /*89a0*/  LDCU.64 UR4, c[0x0][0x890] ;  /* 0x00011200ff0477ac */ /* 0x000ee20008000a00 */
[----:B-1----:R-:W-:Y:S02]  /*89b0*/  ISETP.NE.U32.AND P2, PT, RZ, UR6, PT ;  /* 0x00000006ff007c0c */ /* 0x002fe4000bf45070 */
[----:B---3--:R-:W-:Y:S02]  /*89c0*/  ISETP.NE.U32.AND P1, PT, RZ, UR4, PT ;  /* 0x00000004ff007c0c */ /* 0x008fe4000bf25070 */
[----:B------:R-:W-:Y:S02]  /*89d0*/  ISETP.NE.AND.EX P2, PT, RZ, UR7, PT, P2 ;  /* 0x00000007ff007c0c */ /* 0x000fe4000bf45320 */
[----:B------:R-:W-:-:S13]  /*89e0*/  ISETP.NE.AND.EX P0, PT, RZ, UR5, PT, P1 ;  /* 0x00000005ff007c0c */ /* 0x000fda000bf05310 */
[----:B------:R-:W-:Y:S05]  /*89f0*/  @P2 BRA P0, `(.L_x_147) ;  /* 0x00000000003c2947 */ /* 0x000fea0000000000 */
[----:B------:R-:W-:-:S13]  /*8a00*/  ISETP.NE.AND.EX P1, PT, RZ, UR5, PT, P1 ;  /* 0x00000005ff007c0c */ /* 0x000fda000bf25310 */
[----:B------:R-:W-:Y:S05]  /*8a10*/  @P1 BRA `(.L_x_148) ;  /* 0x00000000000c1947 */ /* 0x000fea0003800000 */
[----:B------:R-:W-:-:S13]  /*8a20*/  FSETP.NEU.AND P0, PT, R35, RZ, PT ;  /* 0x000000ff2300720b */ /* 0x000fda0003f0d000 */
[----:B------:R-:W-:Y:S05]  /*8a30*/  @!P0 EXIT ;  /* 0x000000000000894d */ /* 0x000fea0003800000 */
[----:B------:R-:W-:Y:S05]  /*8a40*/  BRA `(.L_x_147) ;  /* 0x0000000000287947 */ /* 0x000fea0003800000 */
.L_x_148:
[----:B------:R-:W-:Y:S01]  /*8a50*/  ISETP.NE.AND P0, PT, R79, RZ, PT ;  /* 0x000000ff4f00720c */ /* 0x000fe20003f05270 */
[----:B------:R-:W-:-:S12]  /*8a60*/  BSSY.RECONVERGENT B0, `(.L_x_147) ;  /* 0x0000008000007945 */ /* 0x000fd80003800200 */
[----:B------:R-:W-:Y:S05]  /*8a70*/  @P0 BRA `(.L_x_149) ;  /* 0x0000000000100947 */ /* 0x000fea0003800000 */
[----:B------:R-:W-:-:S04]  /*8a80*/  ISETP.NE.U32.AND P0, PT, RZ, UR6, PT ;  /* 0x00000006ff007c0c */ /* 0x000fc8000bf05070 */
[----:B------:R-:W-:-:S13]  /*8a90*/  ISETP.NE.AND.EX P0, PT, RZ, UR7, PT, P0 ;  /* 0x00000007ff007c0c */ /* 0x000fda000bf05300 */
[----:B------:R-:W-:Y:S05]  /*8aa0*/  @!P0 EXIT ;  /* 0x000000000000894d */ /* 0x000fea0003800000 */
[----:B------:R-:W-:Y:S05]  /*8ab0*/  BRA `(.L_x_150) ;  /* 0x0000000000087947 */ /* 0x000fea0003800000 */
.L_x_149:
[----:B------:R-:W-:-:S13]  /*8ac0*/  FSETP.NEU.AND P0, PT, R35, RZ, PT ;  /* 0x000000ff2300720b */ /* 0x000fda0003f0d000 */
[----:B------:R-:W-:Y:S05]  /*8ad0*/  @!P0 EXIT ;  /* 0x000000000000894d */ /* 0x000fea0003800000 */
.L_x_150:
[----:B------:R-:W-:Y:S05]  /*8ae0*/  BSYNC.RECONVERGENT B0 ;  /* 0x0000000000007941 */ /* 0x000fea0003800200 */
.L_x_147:
[----:B------:R-:W-:Y:S01]  /*8af0*/  ULEA UR4, UR48, UR44, 0x3 ;  /* 0x0000002c30047291 */ /* 0x000fe2000f8e18ff */
[----:B------:R-:W-:-:S04]  /*8b00*/  DEPBAR.LE SB0, 0x0 ;  /* 0x000080000000791a */ /* 0x000fc80000000000 */
[----:B------:R-:W-:-:S04]  /*8b10*/  UIADD3 UR4, UPT, UPT, UR4, 0x60, URZ ;  /* 0x0000006004047890 */ /* 0x000fc8000fffe0ff */
[----:B------:R-:W-:-:S09]  /*8b20*/  UPRMT UR4, UR37, 0x654, UR4 ;  /* 0x0000065425047896 */ /* 0x000fd20008000004 */
[----:B------:R-:W-:Y:S01]  /*8b30*/  SYNCS.ARRIVE.TRANS64.RED.A1T0 RZ, [UR4], RZ ;  /* 0x000000ffffff79a7 */ /* 0x000fe20008100404 */
[----:B------:R-:W-:Y:S05]  /*8b40*/  EXIT ;  /* 0x000000000000794d */ /* 0x000fea0003800000 */
.L_x_24:
[----:B--2---:R2:W4:Y:S02]  /*8b50*/  SYNCS.PHASECHK.TRANS64.TRYWAIT P0, [R3+URZ+0x100], R2 ;  /* 0x00010002030075a7 */ /* 0x00452400080011ff */
[----:B----4-:R-:W-:Y:S05]  /*8b60*/  @!P0 NANOSLEEP.SYNCS 0x989680 ;  /* 0x009896800000895d */ /* 0x010fea0003900000 */
[----:B------:R-:W4:Y:S02]  /*8b70*/  @!P0 SYNCS.PHASECHK.TRANS64 P0, [R3+URZ+0x100], R2 ;  /* 0x00010002030085a7 */ /* 0x000f2400080010ff */
[----:B----4-:R-:W-:Y:S05]  /*8b80*/  @!P0 BRA `(.L_x_24) ;  /* 0xfffffffc00f08947 */ /* 0x010fea000383ffff */
[----:B------:R-:W-:Y:S05]  /*8b90*/  BRA `(.L_x_151) ;  /* 0xffffff8c00b87947 */ /* 0x000fea000383ffff */
.L_x_27:
[----:B-1----:R-:W-:-:S07]  /*8ba0*/  MOV R2, UR33 ;  /* 0x0000002100027c02 */ /* 0x002fce0008000f00 */
.L_x_152:
[----:B-1----:R1:W2:Y:S02]  /*8bb0*/  SYNCS.PHASECHK.TRANS64.TRYWAIT P0, [R2+URZ+0x20], R5 ;  /* 0x00002005020075a7 */ /* 0x0022a400080011ff */
[----:B--2---:R-:W-:Y:S05]  /*8bc0*/  @!P0 NANOSLEEP.SYNCS 0x989680 ;  /* 0x009896800000895d */ /* 0x004fea0003900000 */
[----:B------:R-:W2:Y:S02]  /*8bd0*/  @!P0 SYNCS.PHASECHK.TRANS64 P0, [R2+URZ+0x20], R5 ;  /* 0x00002005020085a7 */ /* 0x000ea400080010ff */
[----:B--2---:R-:W-:Y:S05]  /*8be0*/  @!P0 BRA `(.L_x_152) ;  /* 0xfffffffc00f08947 */ /* 0x004fea000383ffff */
[----:B------:R-:W-:Y:S05]  /*8bf0*/  BRA `(.L_x_26) ;  /* 0xffffff9000207947 */ /* 0x000fea000383ffff */
.L_x_34:
[----:B-1----:R-:W-:-:S07]  /*8c00*/  MOV R2, UR33 ;  /* 0x0000002100027c02 */ /* 0x002fce0008000f00 */
.L_x_153:
[----:B-1----:R1:W2:Y:S02]  /*8c10*/  SYNCS.PHASECHK.TRANS64.TRYWAIT P0, [R2+URZ+0x20], R5 ;  /* 0x00002005020075a7 */ /* 0x0022a400080011ff */
[----:B--2---:R-:W-:Y:S05]  /*8c20*/  @!P0 NANOSLEEP.SYNCS 0x989680 ;  /* 0x009896800000895d */ /* 0x004fea0003900000 */
[----:B------:R-:W2:Y:S02]  /*8c30*/  @!P0 SYNCS.PHASECHK.TRANS64 P0, [R2+URZ+0x20], R5 ;  /* 0x00002005020085a7 */ /* 0x000ea400080010ff */
[----:B--2---:R-:W-:Y:S05]  /*8c40*/  @!P0 BRA `(.L_x_153) ;  /* 0xfffffffc00f08947 */ /* 0x004fea000383ffff */
[----:B------:R-:W-:Y:S05]  /*8c50*/  BRA `(.L_x_33) ;  /* 0xffffff9000f07947 */ /* 0x000fea000383ffff */
.L_x_41:
[----:B-1----:R1:W2:Y:S02]  /*8c60*/  SYNCS.PHASECHK.TRANS64.TRYWAIT P0, [R2+URZ+0x90], R3 ;  /* 0x00009003020075a7 */ /* 0x0022a400080011ff */
[----:B--2---:R-:W-:Y:S05]  /*8c70*/  @!P0 NANOSLEEP.SYNCS 0x989680 ;  /* 0x009896800000895d */ /* 0x004fea0003900000 */
[----:B------:R-:W2:Y:S02]  /*8c80*/  @!P0 SYNCS.PHASECHK.TRANS64 P0, [R2+URZ+0x90], R3 ;  /* 0x00009003020085a7 */ /* 0x000ea400080010ff */
[----:B--2---:R-:W-:Y:S05]  /*8c90*/  @!P0 BRA `(.L_x_41) ;  /* 0xfffffffc00f08947 */ /* 0x004fea000383ffff */
[----:B------:R-:W-:Y:S05]  /*8ca0*/  BRA `(.L_x_154) ;  /* 0xffffff9400c07947 */ /* 0x000fea000383ffff */
.L_x_45:
[----:B---3--:R-:W-:-:S07]  /*8cb0*/  MOV R0, UR4 ;  /* 0x0000000400007c02 */ /* 0x008fce0008000f00 */
.L_x_155:
[----:B-1----:R1:W2:Y:S02]  /*8cc0*/  SYNCS.PHASECHK.TRANS64.TRYWAIT P0, [R0+URZ], R3 ;  /* 0x00000003000075a7 */ /* 0x0022a400080011ff */
[----:B--2---:R-:W-:Y:S05]  /*8cd0*/  @!P0 NANOSLEEP.SYNCS 0x989680 ;  /* 0x009896800000895d */ /* 0x004fea0003900000 */
[----:B------:R-:W2:Y:S02]  /*8ce0*/  @!P0 SYNCS.PHASECHK.TRANS64 P0, [R0+URZ], R3 ;  /* 0x00000003000085a7 */ /* 0x000ea400080010ff */
[----:B--2---:R-:W-:Y:S05]  /*8cf0*/  @!P0 BRA `(.L_x_155) ;  /* 0xfffffffc00f08947 */ /* 0x004fea000383ffff */
[----:B------:R-:W-:Y:S05]  /*8d00*/  BRA `(.L_x_156) ;  /* 0xffffff9c00307947 */ /* 0x000fea000383ffff */
.L_x_46:
[----:B---3--:R-:W-:-:S07]  /*8d10*/  MOV R0, UR4 ;  /* 0x0000000400007c02 */ /* 0x008fce0008000f00 */
.L_x_157:
[----:B-1----:R1:W2:Y:S02]  /*8d20*/  SYNCS.PHASECHK.TRANS64.TRYWAIT P0, [R0+URZ], R3 ;  /* 0x00000003000075a7 */ /* 0x0022a400080011ff */
[----:B--2---:R-:W-:Y:S05]  /*8d30*/  @!P0 NANOSLEEP.SYNCS 0x989680 ;  /* 0x009896800000895d */ /* 0x004fea0003900000 */
[----:B------:R-:W2:Y:S02]  /*8d40*/  @!P0 SYNCS.PHASECHK.TRANS64 P0, [R0+URZ], R3 ;  /* 0x00000003000085a7 */ /* 0x000ea400080010ff */
[----:B--2---:R-:W-:Y:S05]  /*8d50*/  @!P0 BRA `(.L_x_157) ;  /* 0xfffffffc00f08947 */ /* 0x004fea000383ffff */
[----:B------:R-:W-:Y:S05]  /*8d60*/  BRA `(.L_x_158) ;  /* 0xffffff9c003c7947 */ /* 0x000fea000383ffff */
.L_x_47:
[----:B---3--:R-:W-:-:S07]  /*8d70*/  MOV R0, UR4 ;  /* 0x0000000400007c02 */ /* 0x008fce0008000f00 */
.L_x_159:
[----:B-1----:R1:W2:Y:S02]  /*8d80*/  SYNCS.PHASECHK.TRANS64.TRYWAIT P0, [R0+URZ], R3 ;  /* 0x00000003000075a7 */ /* 0x0022a400080011ff */
[----:B--2---:R-:W-:Y:S05]  /*8d90*/  @!P0 NANOSLEEP.SYNCS 0x989680 ;  /* 0x009896800000895d */ /* 0x004fea0003900000 */
[----:B------:R-:W2:Y:S02]  /*8da0*/  @!P0 SYNCS.PHASECHK.TRANS64 P0, [R0+URZ], R3 ;  /* 0x00000003000085a7 */ /* 0x000ea400080010ff */
[----:B--2---:R-:W-:Y:S05]  /*8db0*/  @!P0 BRA `(.L_x_159) ;  /* 0xfffffffc00f08947 */ /* 0x004fea000383ffff */
[----:B------:R-:W-:Y:S05]  /*8dc0*/  BRA `(.L_x_160) ;  /* 0xffffff9c00487947 */ /* 0x000fea000383ffff */
.L_x_50:
[----:B-1----:R1:W2:Y:S02]  /*8dd0*/  SYNCS.PHASECHK.TRANS64.TRYWAIT P0, [R0+URZ+0xf0], R5 ;  /* 0x0000f005000075a7 */ /* 0x0022a400080011ff */
[----:B--2---:R-:W-:Y:S05]  /*8de0*/  @!P0 NANOSLEEP.SYNCS 0x989680 ;  /* 0x009896800000895d */ /* 0x004fea0003900000 */
[----:B------:R-:W2:Y:S02]  /*8df0*/  @!P0 SYNCS.PHASECHK.TRANS64 P0, [R0+URZ+0xf0], R5 ;  /* 0x0000f005000085a7 */ /* 0x000ea400080010ff */
[----:B--2---:R-:W-:Y:S05]  /*8e00*/  @!P0 BRA `(.L_x_50) ;  /* 0xfffffffc00f08947 */ /* 0x004fea000383ffff */
[----:B------:R-:W-:Y:S05]  /*8e10*/  BRA `(.L_x_161) ;  /* 0xffffff9c00a87947 */ /* 0x000fea000383ffff */
.L_x_51:
[----:B------:R-:W-:-:S07]  /*8e20*/  MOV R0, UR5 ;  /* 0x0000000500007c02 */ /* 0x000fce0008000f00 */
.L_x_162:
[----:B-1----:R1:W2:Y:S02]  /*8e30*/  SYNCS.PHASECHK.TRANS64.TRYWAIT P0, [R0+URZ+0xa0], R7 ;  /* 0x0000a007000075a7 */ /* 0x0022a400080011ff */
[----:B--2---:R-:W-:Y:S05]  /*8e40*/  @!P0 NANOSLEEP.SYNCS 0x989680 ;  /* 0x009896800000895d */ /* 0x004fea0003900000 */
[----:B------:R-:W2:Y:S02]  /*8e50*/  @!P0 SYNCS.PHASECHK.TRANS64 P0, [R0+URZ+0xa0], R7 ;  /* 0x0000a007000085a7 */ /* 0x000ea400080010ff */
[----:B--2---:R-:W-:Y:S05]  /*8e60*/  @!P0 BRA `(.L_x_162) ;  /* 0xfffffffc00f08947 */ /* 0x004fea000383ffff */
[----:B------:R-:W-:Y:S05]  /*8e70*/  BRA `(.L_x_163) ;  /* 0xffffff9c00b87947 */ /* 0x000fea000383ffff */
.L_x_52:
[----:B-1----:R1:W2:Y:S02]  /*8e80*/  SYNCS.PHASECHK.TRANS64.TRYWAIT P1, [R0+URZ+0x90], R5 ;  /* 0x00009005000075a7 */ /* 0x0022a400080211ff */
[----:B--2---:R-:W-:Y:S05]  /*8e90*/  @!P1 NANOSLEEP.SYNCS 0x989680 ;  /* 0x009896800000995d */ /* 0x004fea0003900000 */
[----:B------:R-:W2:Y:S02]  /*8ea0*/  @!P1 SYNCS.PHASECHK.TRANS64 P1, [R0+URZ+0x90], R5 ;  /* 0x00009005000095a7 */ /* 0x000ea400080210ff */
[----:B--2---:R-:W-:Y:S05]  /*8eb0*/  @!P1 BRA `(.L_x_52) ;  /* 0xfffffffc00f09947 */ /* 0x004fea000383ffff */
[----:B------:R-:W-:Y:S05]  /*8ec0*/  BRA `(.L_x_164) ;  /* 0xffffff9c00e87947 */ /* 0x000fea000383ffff */
.L_x_55:
[----:B------:R-:W-:-:S07]  /*8ed0*/  MOV R0, UR5 ;  /* 0x0000000500007c02 */ /* 0x000fce0008000f00 */
.L_x_165:
[----:B-1----:R1:W2:Y:S02]  /*8ee0*/  SYNCS.PHASECHK.TRANS64.TRYWAIT P0, [R0+URZ+0xa0], R3 ;  /* 0x0000a003000075a7 */ /* 0x0022a400080011ff */
[----:B--2---:R-:W-:Y:S05]  /*8ef0*/  @!P0 NANOSLEEP.SYNCS 0x989680 ;  /* 0x009896800000895d */ /* 0x004fea0003900000 */
[----:B------:R-:W2:Y:S02]  /*8f00*/  @!P0 SYNCS.PHASECHK.TRANS64 P0, [R0+URZ+0xa0], R3 ;  /* 0x0000a003000085a7 */ /* 0x000ea400080010ff */
[----:B--2---:R-:W-:Y:S05]  /*8f10*/  @!P0 BRA `(.L_x_165) ;  /* 0xfffffffc00f08947 */ /* 0x004fea000383ffff */
[----:B------:R-:W-:Y:S05]  /*8f20*/  BRA `(.L_x_54) ;  /* 0xffffffa0003c7947 */ /* 0x000fea000383ffff */
.L_x_64:
[----:B-1----:R-:W-:-:S04]  /*8f30*/  MOV R4, UR4 ;  /* 0x0000000400047c02 */ /* 0x002fc80008000f00 */
[----:B------:R1:W2:Y:S03]  /*8f40*/  SYNCS.PHASECHK.TRANS64.TRYWAIT P0, [R4+URZ+0x8], R5 ;  /* 0x00000805040075a7 */ /* 0x0002a600080011ff */
[----:B--2---:R-:W-:Y:S05]  /*8f50*/  @!P0 NANOSLEEP.SYNCS 0x989680 ;  /* 0x009896800000895d */ /* 0x004fea0003900000 */
[----:B------:R-:W2:Y:S02]  /*8f60*/  @!P0 SYNCS.PHASECHK.TRANS64 P0, [R4+URZ+0x8], R5 ;  /* 0x00000805040085a7 */ /* 0x000ea400080010ff */
[----:B--2---:R-:W-:Y:S05]  /*8f70*/  @!P0 BRA `(.L_x_64) ;  /* 0xfffffffc00ec8947 */ /* 0x004fea000383ffff */
[----:B------:R-:W-:Y:S05]  /*8f80*/  BRA `(.L_x_63) ;  /* 0xffffffa000f07947 */ /* 0x000fea000383ffff */
.L_x_66:
[----:B------:R-:W-:Y:S01]  /*8f90*/  BSSY B0, `(.L_x_166) ;  /* 0x0000006000007945 */ /* 0x000fe20003800000 */
[----:B------:R-:W-:-:S07]  /*8fa0*/  MOV R15, 0xffffffff ;  /* 0xffffffff000f7802 */ /* 0x000fce0000000f00 */
[----:B-1---5:R-:W-:Y:S05]  /*8fb0*/  WARPSYNC.COLLECTIVE R15, `(.L_x_167) ;  /* 0x000000000f0c7348 */ /* 0x022fea0003c00000 */
[----:B------:R-:W-:Y:S02]  /*8fc0*/  ELECT P6, UR79, PT ;  /* 0x00000000004f782f */ /* 0x000fe400038c0000 */
[----:B------:R-:W-:Y:S01]  /*8fd0*/  MOV R14, UR79 ;  /* 0x0000004f000e7c02 */ /* 0x000fe20008000f00 */
[----:B-1---5:R-:W-:Y:S10]  /*8fe0*/  ENDCOLLECTIVE ;  /* 0x000000000000791b */ /* 0x022ff40003800000 */
.L_x_167:
[----:B------:R-:W-:Y:S05]  /*8ff0*/  BSYNC B0 ;  /* 0x0000000000007941 */ /* 0x000fea0003800000 */
.L_x_166:
[----:B------:R-:W-:Y:S05]  /*9000*/  BRA `(.L_x_168) ;  /* 0xffffffa400207947 */ /* 0x000fea000383ffff */
.L_x_68:
[----:B-1----:R-:W-:-:S04]  /*9010*/  MOV R2, UR4 ;  /* 0x0000000400027c02 */ /* 0x002fc80008000f00 */
[----:B------:R1:W2:Y:S03]  /*9020*/  SYNCS.PHASECHK.TRANS64.TRYWAIT P0, [R2+URZ+0x8], R3 ;  /* 0x00000803020075a7 */ /* 0x0002a600080011ff */
[----:B--2---:R-:W-:Y:S05]  /*9030*/  @!P0 NANOSLEEP.SYNCS 0x989680 ;  /* 0x009896800000895d */ /* 0x004fea0003900000 */
[----:B------:R-:W2:Y:S02]  /*9040*/  @!P0 SYNCS.PHASECHK.TRANS64 P0, [R2+URZ+0x8], R3 ;  /* 0x00000803020085a7 */ /* 0x000ea400080010ff */
[----:B--2---:R-:W-:Y:S05]  /*9050*/  @!P0 BRA `(.L_x_68) ;  /* 0xfffffffc00ec8947 */ /* 0x004fea000383ffff */
[----:B------:R-:W-:Y:S05]  /*9060*/  BRA `(.L_x_67) ;  /* 0xffffffa400247947 */ /* 0x000fea000383ffff */
.L_x_69:
[----:B-1----:R1:W2:Y:S02]  /*9070*/  SYNCS.PHASECHK.TRANS64.TRYWAIT P0, [R0+URZ+0x90], R5 ;  /* 0x00009005000075a7 */ /* 0x0022a400080011ff */
[----:B--2---:R-:W-:Y:S05]  /*9080*/  @!P0 NANOSLEEP.SYNCS 0x989680 ;  /* 0x009896800000895d */ /* 0x004fea0003900000 */
[----:B------:R-:W2:Y:S02]  /*9090*/  @!P0 SYNCS.PHASECHK.TRANS64 P0, [R0+URZ+0x90], R5 ;  /* 0x00009005000085a7 */ /* 0x000ea400080010ff */
[----:B--2---:R-:W-:Y:S05]  /*90a0*/  @!P0 BRA `(.L_x_69) ;  /* 0xfffffffc00f08947 */ /* 0x004fea000383ffff */
[----:B------:R-:W-:Y:S05]  /*90b0*/  BRA `(.L_x_169) ;  /* 0xffffffa800087947 */ /* 0x000fea000383ffff */
.L_x_71:
[----:B------:R-:W-:-:S07]  /*90c0*/  MOV R0, UR7 ;  /* 0x0000000700007c02 */ /* 0x000fce0008000f00 */
.L_x_170:
[----:B-1----:R1:W2:Y:S02]  /*90d0*/  SYNCS.PHASECHK.TRANS64.TRYWAIT P0, [R0+URZ+0xd0], R5 ;  /* 0x0000d005000075a7 */ /* 0x0022a400080011ff */
[----:B--2---:R-:W-:Y:S05]  /*90e0*/  @!P0 NANOSLEEP.SYNCS 0x989680 ;  /* 0x009896800000895d */ /* 0x004fea0003900000 */
[----:B------:R-:W2:Y:S02]  /*90f0*/  @!P0 SYNCS.PHASECHK.TRANS64 P0, [R0+URZ+0xd0], R5 ;  /* 0x0000d005000085a7 */ /* 0x000ea400080010ff */
[----:B--2---:R-:W-:Y:S05]  /*9100*/  @!P0 BRA `(.L_x_170) ;  /* 0xfffffffc00f08947 */ /* 0x004fea000383ffff */
[----:B------:R-:W-:Y:S05]  /*9110*/  BRA `(.L_x_171) ;  /* 0xffffffa800547947 */ /* 0x000fea000383ffff */
.L_x_74:
[----:B------:R-:W-:Y:S07]  /*9120*/  MOV R0, UR6 ;  /* 0x0000000600007c02 */ /* 0x000fee0008000f00 */
.L_x_172:
[----:B-1----:R1:W2:Y:S02]  /*9130*/  SYNCS.PHASECHK.TRANS64.TRYWAIT P0, [R0+URZ], R5 ;  /* 0x00000005000075a7 */ /* 0x0022a400080011ff */
[----:B--2---:R-:W-:Y:S05]  /*9140*/  @!P0 NANOSLEEP.SYNCS 0x989680 ;  /* 0x009896800000895d */ /* 0x004fea0003900000 */
[----:B------:R-:W2:Y:S02]  /*9150*/  @!P0 SYNCS.PHASECHK.TRANS64 P0, [R0+URZ], R5 ;  /* 0x00000005000085a7 */ /* 0x000ea400080010ff */
[----:B--2---:R-:W-:Y:S05]  /*9160*/  @!P0 BRA `(.L_x_172) ;  /* 0xfffffffc00f08947 */ /* 0x004fea000383ffff */
[----:B------:R-:W-:Y:S05]  /*9170*/  BRA `(.L_x_73) ;  /* 0xffffffa800687947 */ /* 0x000fea000383ffff */
.L_x_78:
[----:B-1----:R-:W-:-:S07]  /*9180*/  MOV R0, UR7 ;  /* 0x0000000700007c02 */ /* 0x002fce0008000f00 */
.L_x_173:
[----:B-1----:R1:W2:Y:S02]  /*9190*/  SYNCS.PHASECHK.TRANS64.TRYWAIT P0, [R0+URZ], R3 ;  /* 0x00000003000075a7 */ /* 0x0022a400080011ff */
[----:B--2---:R-:W-:Y:S05]  /*91a0*/  @!P0 NANOSLEEP.SYNCS 0x989680 ;  /* 0x009896800000895d */ /* 0x004fea0003900000 */
[----:B------:R-:W2:Y:S02]  /*91b0*/  @!P0 SYNCS.PHASECHK.TRANS64 P0, [R0+URZ], R3 ;  /* 0x00000003000085a7 */ /* 0x000ea400080010ff */
[----:B--2---:R-:W-:Y:S05]  /*91c0*/  @!P0 BRA `(.L_x_173) ;  /* 0xfffffffc00f08947 */ /* 0x004fea000383ffff */
[----:B------:R-:W-:Y:S05]  /*91d0*/  BRA `(.L_x_174) ;  /* 0xffffffac005c7947 */ /* 0x000fea000383ffff */
.L_x_79:
[----:B------:R-:W-:-:S07]  /*91e0*/  MOV R0, UR7 ;  /* 0x0000000700007c02 */ /* 0x000fce0008000f00 */
.L_x_175:
[----:B-1----:R1:W2:Y:S02]  /*91f0*/  SYNCS.PHASECHK.TRANS64.TRYWAIT P0, [R0+URZ], R3 ;  /* 0x00000003000075a7 */ /* 0x0022a400080011ff */
[----:B--2---:R-:W-:Y:S05]  /*9200*/  @!P0 NANOSLEEP.SYNCS 0x989680 ;  /* 0x009896800000895d */ /* 0x004fea0003900000 */
[----:B------:R-:W2:Y:S02]  /*9210*/  @!P0 SYNCS.PHASECHK.TRANS64 P0, [R0+URZ], R3 ;  /* 0x00000003000085a7 */ /* 0x000ea400080010ff */
[----:B--2---:R-:W-:Y:S05]  /*9220*/  @!P0 BRA `(.L_x_175) ;  /* 0xfffffffc00f08947 */ /* 0x004fea000383ffff */
[----:B------:R-:W-:Y:S05]  /*9230*/  BRA `(.L_x_176) ;  /* 0xffffffac00687947 */ /* 0x000fea000383ffff */
.L_x_80:
[----:B------:R-:W-:-:S07]  /*9240*/  MOV R0, UR7 ;  /* 0x0000000700007c02 */ /* 0x000fce0008000f00 */
.L_x_177:
[----:B-1----:R1:W2:Y:S02]  /*9250*/  SYNCS.PHASECHK.TRANS64.TRYWAIT P0, [R0+URZ], R3 ;  /* 0x00000003000075a7 */ /* 0x0022a400080011ff */
[----:B--2---:R-:W-:Y:S05]  /*9260*/  @!P0 NANOSLEEP.SYNCS 0x989680 ;  /* 0x009896800000895d */ /* 0x004fea0003900000 */
[----:B------:R-:W2:Y:S02]  /*9270*/  @!P0 SYNCS.PHASECHK.TRANS64 P0, [R0+URZ], R3 ;  /* 0x00000003000085a7 */ /* 0x000ea400080010ff */
[----:B--2---:R-:W-:Y:S05]  /*9280*/  @!P0 BRA `(.L_x_177) ;  /* 0xfffffffc00f08947 */ /* 0x004fea000383ffff */
[----:B------:R-:W-:Y:S05]  /*9290*/  BRA `(.L_x_178) ;  /* 0xffffffac00747947 */ /* 0x000fea000383ffff */
.L_x_83:
[----:B------:R-:W-:-:S07]  /*92a0*/  MOV R0, UR5 ;  /* 0x0000000500007c02 */ /* 0x000fce0008000f00 */
.L_x_179:
[----:B-1----:R1:W2:Y:S02]  /*92b0*/  SYNCS.PHASECHK.TRANS64.TRYWAIT P1, [R0+URZ+0x110], R3 ;  /* 0x00011003000075a7 */ /* 0x0022a400080211ff */
[----:B--2---:R-:W-:Y:S05]  /*92c0*/  @!P1 NANOSLEEP.SYNCS 0x989680 ;  /* 0x009896800000995d */ /* 0x004fea0003900000 */
[----:B------:R-:W2:Y:S02]  /*92d0*/  @!P1 SYNCS.PHASECHK.TRANS64 P1, [R0+URZ+0x110], R3 ;  /* 0x00011003000095a7 */ /* 0x000ea400080210ff */
[----:B--2---:R-:W-:Y:S05]  /*92e0*/  @!P1 BRA `(.L_x_179) ;  /* 0xfffffffc00f09947 */ /* 0x004fea000383ffff */
[----:B------:R-:W-:Y:S05]  /*92f0*/  BRA `(.L_x_180) ;  /* 0xffffffac00c07947 */ /* 0x000fea000383ffff */
.L_x_88:
[----:B--2---:R2:W3:Y:S02]  /*9300*/  SYNCS.PHASECHK.TRANS64.TRYWAIT P0, [R0+URZ+0x90], R3 ;  /* 0x00009003000075a7 */ /* 0x0044e400080011ff */
[----:B---3--:R-:W-:Y:S05]  /*9310*/  @!P0 NANOSLEEP.SYNCS 0x989680 ;  /* 0x009896800000895d */ /* 0x008fea0003900000 */
[----:B------:R-:W3:Y:S02]  /*9320*/  @!P0 SYNCS.PHASECHK.TRANS64 P0, [R0+URZ+0x90], R3 ;  /* 0x00009003000085a7 */ /* 0x000ee400080010ff */
[----:B---3--:R-:W-:Y:S05]  /*9330*/  @!P0 BRA `(.L_x_88) ;  /* 0xfffffffc00f08947 */ /* 0x008fea000383ffff */
[----:B------:R-:W-:Y:S05]  /*9340*/  BRA `(.L_x_181) ;  /* 0xffffffb000c47947 */ /* 0x000fea000383ffff */
.L_x_91:
[----:B------:R-:W-:Y:S07]  /*9350*/  MOV R0, UR4 ;  /* 0x0000000400007c02 */ /* 0x000fee0008000f00 */
.L_x_182:
[----:B--2---:R2:W3:Y:S02]  /*9360*/  SYNCS.PHASECHK.TRANS64.TRYWAIT P0, [R0+URZ+0x88], R3 ;  /* 0x00008803000075a7 */ /* 0x0044e400080011ff */
[----:B---3--:R-:W-:Y:S05]  /*9370*/  @!P0 NANOSLEEP.SYNCS 0x989680 ;  /* 0x009896800000895d */ /* 0x008fea0003900000 */
[----:B------:R-:W3:Y:S02]  /*9380*/  @!P0 SYNCS.PHASECHK.TRANS64 P0, [R0+URZ+0x88], R3 ;  /* 0x00008803000085a7 */ /* 0x000ee400080010ff */
[----:B---3--:R-:W-:Y:S05]  /*9390*/  @!P0 BRA `(.L_x_182) ;  /* 0xfffffffc00f08947 */ /* 0x008fea000383ffff */
[----:B------:R-:W-:Y:S05]  /*93a0*/  BRA `(.L_x_90) ;  /* 0xffffffb400a47947 */ /* 0x000fea000383ffff */
.L_x_94:
[----:B------:R-:W-:Y:S07]  /*93b0*/  MOV R3, UR4 ;  /* 0x0000000400037c02 */ /* 0x000fee0008000f00 */
.L_x_183:
[----:B-1----:R1:W2:Y:S02]  /*93c0*/  SYNCS.PHASECHK.TRANS64.TRYWAIT P0, [R3+URZ+0x60], R12 ;  /* 0x0000600c030075a7 */ /* 0x0022a400080011ff */
[----:B--2---:R-:W-:Y:S05]  /*93d0*/  @!P0 NANOSLEEP.SYNCS 0x989680 ;  /* 0x009896800000895d */ /* 0x004fea0003900000 */
[----:B------:R-:W2:Y:S02]  /*93e0*/  @!P0 SYNCS.PHASECHK.TRANS64 P0, [R3+URZ+0x60], R12 ;  /* 0x0000600c030085a7 */ /* 0x000ea400080010ff */
[----:B--2---:R-:W-:Y:S05]  /*93f0*/  @!P0 BRA `(.L_x_183) ;  /* 0xfffffffc00f08947 */ /* 0x004fea000383ffff */
[----:B------:R-:W-:Y:S05]  /*9400*/  BRA `(.L_x_184) ;  /* 0xffffffb800207947 */ /* 0x000fea000383ffff */
.L_x_95:
[----:B-1----:R-:W-:Y:S07]  /*9410*/  MOV R3, UR4 ;  /* 0x0000000400037c02 */ /* 0x002fee0008000f00 */
.L_x_185:
[----:B-1----:R1:W2:Y:S02]  /*9420*/  SYNCS.PHASECHK.TRANS64.TRYWAIT P0, [R3+URZ+0x68], R12 ;  /* 0x0000680c030075a7 */ /* 0x0022a400080011ff */
[----:B--2---:R-:W-:Y:S05]  /*9430*/  @!P0 NANOSLEEP.SYNCS 0x989680 ;  /* 0x009896800000895d */ /* 0x004fea0003900000 */
[----:B------:R-:W2:Y:S02]  /*9440*/  @!P0 SYNCS.PHASECHK.TRANS64 P0, [R3+URZ+0x68], R12 ;  /* 0x0000680c030085a7 */ /* 0x000ea400080010ff */
[----:B--2---:R-:W-:Y:S05]  /*9450*/  @!P0 BRA `(.L_x_185) ;  /* 0xfffffffc00f08947 */ /* 0x004fea000383ffff */
[----:B------:R-:W-:Y:S05]  /*9460*/  BRA `(.L_x_186) ;  /* 0xffffffb8007c7947 */ /* 0x000fea000383ffff */
.L_x_96:
[----:B-1----:R-:W-:Y:S07]  /*9470*/  MOV R3, UR4 ;  /* 0x0000000400037c02 */ /* 0x002fee0008000f00 */
.L_x_187:
[----:B-1----:R1:W2:Y:S02]  /*9480*/  SYNCS.PHASECHK.TRANS64.TRYWAIT P0, [R3+URZ+0x70], R12 ;  /* 0x0000700c030075a7 */ /* 0x0022a400080011ff */
[----:B--2---:R-:W-:Y:S05]  /*9490*/  @!P0 NANOSLEEP.SYNCS 0x989680 ;  /* 0x009896800000895d */ /* 0x004fea0003900000 */
[----:B------:R-:W2:Y:S02]  /*94a0*/  @!P0 SYNCS.PHASECHK.TRANS64 P0, [R3+URZ+0x70], R12 ;  /* 0x0000700c030085a7 */ /* 0x000ea400080010ff */
[----:B--2---:R-:W-:Y:S05]  /*94b0*/  @!P0 BRA `(.L_x_187) ;  /* 0xfffffffc00f08947 */ /* 0x004fea000383ffff */
[----:B------:R-:W-:Y:S05]  /*94c0*/  BRA `(.L_x_188) ;  /* 0xffffffb800d87947 */ /* 0x000fea000383ffff */
.L_x_97:
[----:B------:R-:W-:Y:S07]  /*94d0*/  MOV R3, UR4 ;  /* 0x0000000400037c02 */ /* 0x000fee0008000f00 */
.L_x_189:
[----:B-1----:R1:W2:Y:S02]  /*94e0*/  SYNCS.PHASECHK.TRANS64.TRYWAIT P0, [R3+URZ+0x78], R12 ;  /* 0x0000780c030075a7 */ /* 0x0022a400080011ff */
[----:B--2---:R-:W-:Y:S05]  /*94f0*/  @!P0 NANOSLEEP.SYNCS 0x989680 ;  /* 0x009896800000895d */ /* 0x004fea0003900000 */
[----:B------:R-:W2:Y:S02]  /*9500*/  @!P0 SYNCS.PHASECHK.TRANS64 P0, [R3+URZ+0x78], R12 ;  /* 0x0000780c030085a7 */ /* 0x000ea400080010ff */
[----:B--2---:R-:W-:Y:S05]  /*9510*/  @!P0 BRA `(.L_x_189) ;  /* 0xfffffffc00f08947 */ /* 0x004fea000383ffff */
[----:B------:R-:W-:Y:S05]  /*9520*/  BRA `(.L_x_190) ;  /* 0xffffffbc00787947 */ /* 0x000fea000383ffff */
.L_x_99:
[----:B------:R-:W-:-:S07]  /*9530*/  MOV R0, UR4 ;  /* 0x0000000400007c02 */ /* 0x000fce0008000f00 */
.L_x_191:
[----:B-1----:R1:W3:Y:S02]  /*9540*/  SYNCS.PHASECHK.TRANS64.TRYWAIT P0, [R0+URZ+0x60], R3 ;  /* 0x00006003000075a7 */ /* 0x0022e400080011ff */
[----:B---3--:R-:W-:Y:S05]  /*9550*/  @!P0 NANOSLEEP.SYNCS 0x989680 ;  /* 0x009896800000895d */ /* 0x008fea0003900000 */
[----:B------:R-:W3:Y:S02]  /*9560*/  @!P0 SYNCS.PHASECHK.TRANS64 P0, [R0+URZ+0x60], R3 ;  /* 0x00006003000085a7 */ /* 0x000ee400080010ff */
[----:B---3--:R-:W-:Y:S05]  /*9570*/  @!P0 BRA `(.L_x_191) ;  /* 0xfffffffc00f08947 */ /* 0x008fea000383ffff */
[----:B------:R-:W-:Y:S05]  /*9580*/  BRA `(.L_x_192) ;  /* 0xffffffc000007947 */ /* 0x000fea000383ffff */
.L_x_100:
[----:B-1----:R-:W-:-:S07]  /*9590*/  MOV R0, UR4 ;  /* 0x0000000400007c02 */ /* 0x002fce0008000f00 */
.L_x_193:
[----:B-1----:R1:W3:Y:S02]  /*95a0*/  SYNCS.PHASECHK.TRANS64.TRYWAIT P0, [R0+URZ+0x68], R3 ;  /* 0x00006803000075a7 */ /* 0x0022e400080011ff */
[----:B---3--:R-:W-:Y:S05]  /*95b0*/  @!P0 NANOSLEEP.SYNCS 0x989680 ;  /* 0x009896800000895d */ /* 0x008fea0003900000 */
[----:B------:R-:W3:Y:S02]  /*95c0*/  @!P0 SYNCS.PHASECHK.TRANS64 P0, [R0+URZ+0x68], R3 ;  /* 0x00006803000085a7 */ /* 0x000ee400080010ff */
[----:B---3--:R-:W-:Y:S05]  /*95d0*/  @!P0 BRA `(.L_x_193) ;  /* 0xfffffffc00f08947 */ /* 0x008fea000383ffff */
[----:B------:R-:W-:Y:S05]  /*95e0*/  BRA `(.L_x_194) ;  /* 0xffffffbc00f07947 */ /* 0x000fea000383ffff */
.L_x_101:
[----:B-1----:R-:W-:-:S07]  /*95f0*/  MOV R0, UR4 ;  /* 0x0000000400007c02 */ /* 0x002fce0008000f00 */
.L_x_195:
[----:B-1----:R1:W3:Y:S02]  /*9600*/  SYNCS.PHASECHK.TRANS64.TRYWAIT P0, [R0+URZ+0x70], R3 ;  /* 0x00007003000075a7 */ /* 0x0022e400080011ff */
[----:B---3--:R-:W-:Y:S05]  /*9610*/  @!P0 NANOSLEEP.SYNCS 0x989680 ;  /* 0x009896800000895d */ /* 0x008fea0003900000 */
[----:B------:R-:W3:Y:S02]  /*9620*/  @!P0 SYNCS.PHASECHK.TRANS64 P0, [R0+URZ+0x70], R3 ;  /* 0x00007003000085a7 */ /* 0x000ee400080010ff */
[----:B---3--:R-:W-:Y:S05]  /*9630*/  @!P0 BRA `(.L_x_195) ;  /* 0xfffffffc00f08947 */ /* 0x008fea000383ffff */
[----:B------:R-:W-:Y:S05]  /*9640*/  BRA `(.L_x_196) ;  /* 0xffffffbc00e07947 */ /* 0x000fea000383ffff */
.L_x_103:
[----:B--2---:R2:W3:Y:S02]  /*9650*/  SYNCS.PHASECHK.TRANS64.TRYWAIT P0, [R0+URZ+0x90], R3 ;  /* 0x00009003000075a7 */ /* 0x0044e400080011ff */
[----:B---3--:R-:W-:Y:S05]  /*9660*/  @!P0 NANOSLEEP.SYNCS 0x989680 ;  /* 0x009896800000895d */ /* 0x008fea0003900000 */
[----:B------:R-:W3:Y:S02]  /*9670*/  @!P0 SYNCS.PHASECHK.TRANS64 P0, [R0+URZ+0x90], R3 ;  /* 0x00009003000085a7 */ /* 0x000ee400080010ff */
[----:B---3--:R-:W-:Y:S05]  /*9680*/  @!P0 BRA `(.L_x_103) ;  /* 0xfffffffc00f08947 */ /* 0x008fea000383ffff */
[----:B------:R-:W-:Y:S05]  /*9690*/  BRA `(.L_x_197) ;  /* 0xffffffc000b47947 */ /* 0x000fea000383ffff */
.L_x_114:
[----:B-1----:R-:W-:Y:S04]  /*96a0*/  MOV R0, UR44 ;  /* 0x0000002c00007c02 */ /* 0x002fe80008000f00 */
[----:B------:R1:W2:Y:S03]  /*96b0*/  SYNCS.PHASECHK.TRANS64.TRYWAIT P1, [R0+URZ+0x40], R5 ;  /* 0x00004005000075a7 */ /* 0x0002a600080211ff */
[----:B--2---:R-:W-:Y:S05]  /*96c0*/  @!P1 NANOSLEEP.SYNCS 0x989680 ;  /* 0x009896800000995d */ /* 0x004fea0003900000 */
[----:B------:R-:W2:Y:S02]  /*96d0*/  @!P1 SYNCS.PHASECHK.TRANS64 P1, [R0+URZ+0x40], R5 ;  /* 0x00004005000095a7 */ /* 0x000ea400080210ff */
[----:B--2---:R-:W-:Y:S05]  /*96e0*/  @!P1 BRA `(.L_x_114) ;  /* 0xfffffffc00ec9947 */ /* 0x004fea000383ffff */
[----:B------:R-:W-:Y:S05]  /*96f0*/  BRA `(.L_x_113) ;  /* 0xffffffcc00ac7947 */ /* 0x000fea000383ffff */
.L_x_116:
[----:B-1----:R1:W4:Y:S02]  /*9700*/  SYNCS.PHASECHK.TRANS64.TRYWAIT P0, [R78+URZ+0xb0], R3 ;  /* 0x0000b0034e0075a7 */ /* 0x00232400080011ff */
[----:B----4-:R-:W-:Y:S05]  /*9710*/  @!P0 NANOSLEEP.SYNCS 0x989680 ;  /* 0x009896800000895d */ /* 0x010fea0003900000 */
[----:B------:R-:W4:Y:S02]  /*9720*/  @!P0 SYNCS.PHASECHK.TRANS64 P0, [R78+URZ+0xb0], R3 ;  /* 0x0000b0034e0085a7 */ /* 0x000f2400080010ff */
[----:B----4-:R-:W-:Y:S05]  /*9730*/  @!P0 BRA `(.L_x_116) ;  /* 0xfffffffc00f08947 */ /* 0x010fea000383ffff */
[----:B------:R-:W-:Y:S05]  /*9740*/  BRA `(.L_x_115) ;  /* 0xffffffcc00cc7947 */ /* 0x000fea000383ffff */
.L_x_125:
[----:B--2---:R2:W3:Y:S02]  /*9750*/  SYNCS.PHASECHK.TRANS64.TRYWAIT P0, [R3+URZ+0x40], R0 ;  /* 0x00004000030075a7 */ /* 0x0044e400080011ff */
[----:B---3--:R-:W-:Y:S05]  /*9760*/  @!P0 NANOSLEEP.SYNCS 0x989680 ;  /* 0x009896800000895d */ /* 0x008fea0003900000 */
[----:B------:R-:W3:Y:S02]  /*9770*/  @!P0 SYNCS.PHASECHK.TRANS64 P0, [R3+URZ+0x40], R0 ;  /* 0x00004000030085a7 */ /* 0x000ee400080010ff */
[----:B---3--:R-:W-:Y:S05]  /*9780*/  @!P0 BRA `(.L_x_125) ;  /* 0xfffffffc00f08947 */ /* 0x008fea000383ffff */
[----:B------:R-:W-:Y:S05]  /*9790*/  BRA `(.L_x_124) ;  /* 0xffffffd400d87947 */ /* 0x000fea000383ffff */
.L_x_133:
[----:B--2---:R2:W3:Y:S02]  /*97a0*/  SYNCS.PHASECHK.TRANS64.TRYWAIT P0, [R87+URZ+0x40], R4 ;  /* 0x00004004570075a7 */ /* 0x0044e400080011ff */
[----:B---3--:R-:W-:Y:S05]  /*97b0*/  @!P0 NANOSLEEP.SYNCS 0x989680 ;  /* 0x009896800000895d */ /* 0x008fea0003900000 */
[----:B------:R-:W3:Y:S02]  /*97c0*/  @!P0 SYNCS.PHASECHK.TRANS64 P0, [R87+URZ+0x40], R4 ;  /* 0x00004004570085a7 */ /* 0x000ee400080010ff */
[----:B---3--:R-:W-:Y:S05]  /*97d0*/  @!P0 BRA `(.L_x_133) ;  /* 0xfffffffc00f08947 */ /* 0x008fea000383ffff */
[----:B------:R-:W-:Y:S05]  /*97e0*/  BRA `(.L_x_132) ;  /* 0xffffffdc00f47947 */ /* 0x000fea000383ffff */
.L_x_141:
[----:B--2---:R2:W3:Y:S02]  /*97f0*/  SYNCS.PHASECHK.TRANS64.TRYWAIT P0, [R92+URZ+0x40], R3 ;  /* 0x000040035c0075a7 */ /* 0x0044e400080011ff */
[----:B---3--:R-:W-:Y:S05]  /*9800*/  @!P0 NANOSLEEP.SYNCS 0x989680 ;  /* 0x009896800000895d */ /* 0x008fea0003900000 */
[----:B------:R-:W3:Y:S02]  /*9810*/  @!P0 SYNCS.PHASECHK.TRANS64 P0, [R92+URZ+0x40], R3 ;  /* 0x000040035c0085a7 */ /* 0x000ee400080010ff */
[----:B---3--:R-:W-:Y:S05]  /*9820*/  @!P0 BRA `(.L_x_141) ;  /* 0xfffffffc00f08947 */ /* 0x008fea000383ffff */
[----:B------:R-:W-:Y:S05]  /*9830*/  BRA `(.L_x_140) ;  /* 0xffffffe800107947 */ /* 0x000fea000383ffff */
        .weak           $__internal_0_$__cuda_sm10x_tcgen05_guardrail_trap_col_being_dealloced_not_returned_by_alloc
        .type           $__internal_0_$__cuda_sm10x_tcgen05_guardrail_trap_col_being_dealloced_not_returned_by_alloc,@function
        .size           $__internal_0_$__cuda_sm10x_tcgen05_guardrail_trap_col_being_dealloced_not_returned_by_alloc,($__internal_1_$__cuda_sm10x_tcgen05_guardrail_trap_phase_invalid_during_alloc - $__internal_0_$__cuda_sm10x_tcgen05_guardrail_trap_col_being_dealloced_not_returned_by_alloc)
$__internal_0_$__cuda_sm10x_tcgen05_guardrail_trap_col_being_dealloced_not_returned_by_alloc:
[----:B------:R-:W-:Y:S05]  /*9840*/  BPT.TRAP 0x1 ;  /* 0x000000040000795c */ /* 0x000fea0000300000 */
[----:B------:R-:W-:-:S04]  /*9850*/  HFMA2 R3, -RZ, RZ, 0, 0 ;  /* 0x00000000ff037431 */ /* 0x000fc800000001ff */
[----:B------:R-:W-:Y:S05]  /*9860*/  RET.REL.NODEC R2 `(_ZN7cutlass13device_kernelINS_4gemm6kernel13GemmUniversalIN4cute5tupleIJiiiiEEENS1_10collective13CollectiveMmaINS1_35MainloopSm100TmaUmmaWarpSpecializedILi4ELi2ELi4ENS5_IJNS4_1CILi4EEENSA_ILi2EEENSA_ILi1EEEEEEEENS5_IJNSA_ILi128EEESG_NSA_ILi64EEEEEENS_6half_tENS5_IJSD_llEEESJ_SK_NS4_8TiledMMAINS4_8MMA_AtomIJNS4_26SM100_MMA_F16BF16_2x1SM_SSISJ_SJ_fLi128ELi128ELNS4_4UMMA5MajorE1ELSP_1ELNSO_7ScaleInE0ELSQ_0EEEEEENS4_6LayoutINS5_IJSD_SD_SD_EEENS5_IJNSA_ILi0EEESV_SV_EEEEENS5_IJNS4_10UnderscoreESY_SY_EEEEENS4_28SM100_TMA_2SM_LOAD_MULTICASTENS4_14ComposedLayoutINS4_7SwizzleILi3ELi4ELi3EEENS4_18smem_ptr_flag_bitsILi16EEENST_INS5_IJSH_NSA_ILi8EEEEEENS5_IJSD_SH_EEEEEEEvNS4_8identityES11_S1B_vS1C_EENS_8epilogue10collective18CollectiveEpilogueINS1E_23Sm100TmaWarpSpecializedILi4ELi2ELi16ELb1ELb0EEEJNS5_IJSH_SG_SH_EEENS5_IJNST_ISH_SD_EENST_INS5_IJNSA_ILi16EEESC_EEES19_EEEEESJ_NS5_IJlSD_lEEESJ_S1P_NS1E_6fusion15FusionCallbacksIS1I_NS1Q_17LinearCombinationISJ_fSJ_fLNS_15FloatRoundStyleE2EEES1J_S1O_JEEENS4_5SM1004TMEM4LOAD26SM100_TMEM_LOAD_32dp32b16xENS4_13SM90_TMA_LOADENS12_INS13_ILi1ELi4ELi3EEES16_NST_INS5_IJS17_S1L_EEENS5_IJS1L_SD_EEEEEEENS4_39AutoVectorizingCopyWithAssumedAlignmentILi128EEENS4_14SM90_TMA_STOREES25_S27_S27_EEEvvEEEEvNT_6ParamsE) ;  /* 0xffffff6402e47950 */ /* 0x000fea0003c3ffff */
        .weak           $__internal_1_$__cuda_sm10x_tcgen05_guardrail_trap_phase_invalid_during_alloc
        .type           $__internal_1_$__cuda_sm10x_tcgen05_guardrail_trap_phase_invalid_during_alloc,@function
        .size           $__internal_1_$__cuda_sm10x_tcgen05_guardrail_trap_phase_invalid_during_alloc,($__internal_2_$__cuda_sm10x_tcgen05_guardrail_trap_unallocated_columns_being_dealloced - $__internal_1_$__cuda_sm10x_tcgen05_guardrail_trap_phase_invalid_during_alloc)
$__internal_1_$__cuda_sm10x_tcgen05_guardrail_trap_phase_invalid_during_alloc:
[----:B------:R-:W-:Y:S05]  /*9870*/  BPT.TRAP 0x1 ;  /* 0x000000040000795c */ /* 0x000fea0000300000 */
[----:B------:R-:W-:-:S04]  /*9880*/  MOV R3, 0x0 ;  /* 0x0000000000037802 */ /* 0x000fc80000000f00 */
[----:B------:R-:W-:Y:S05]  /*9890*/  RET.REL.NODEC R2 `(_ZN7cutlass13device_kernelINS_4gemm6kernel13GemmUniversalIN4cute5tupleIJiiiiEEENS1_10collective13CollectiveMmaINS1_35MainloopSm100TmaUmmaWarpSpecializedILi4ELi2ELi4ENS5_IJNS4_1CILi4EEENSA_ILi2EEENSA_ILi1EEEEEEEENS5_IJNSA_ILi128EEESG_NSA_ILi64EEEEEENS_6half_tENS5_IJSD_llEEESJ_SK_NS4_8TiledMMAINS4_8MMA_AtomIJNS4_26SM100_MMA_F16BF16_2x1SM_SSISJ_SJ_fLi128ELi128ELNS4_4UMMA5MajorE1ELSP_1ELNSO_7ScaleInE0ELSQ_0EEEEEENS4_6LayoutINS5_IJSD_SD_SD_EEENS5_IJNSA_ILi0EEESV_SV_EEEEENS5_IJNS4_10UnderscoreESY_SY_EEEEENS4_28SM100_TMA_2SM_LOAD_MULTICASTENS4_14ComposedLayoutINS4_7SwizzleILi3ELi4ELi3EEENS4_18smem_ptr_flag_bitsILi16EEENST_INS5_IJSH_NSA_ILi8EEEEEENS5_IJSD_SH_EEEEEEEvNS4_8identityES11_S1B_vS1C_EENS_8epilogue10collective18CollectiveEpilogueINS1E_23Sm100TmaWarpSpecializedILi4ELi2ELi16ELb1ELb0EEEJNS5_IJSH_SG_SH_EEENS5_IJNST_ISH_SD_EENST_INS5_IJNSA_ILi16EEESC_EEES19_EEEEESJ_NS5_IJlSD_lEEESJ_S1P_NS1E_6fusion15FusionCallbacksIS1I_NS1Q_17LinearCombinationISJ_fSJ_fLNS_15FloatRoundStyleE2EEES1J_S1O_JEEENS4_5SM1004TMEM4LOAD26SM100_TMEM_LOAD_32dp32b16xENS4_13SM90_TMA_LOADENS12_INS13_ILi1ELi4ELi3EEES16_NST_INS5_IJS17_S1L_EEENS5_IJS1L_SD_EEEEEEENS4_39AutoVectorizingCopyWithAssumedAlignmentILi128EEENS4_14SM90_TMA_STOREES25_S27_S27_EEEvvEEEEvNT_6ParamsE) ;  /* 0xffffff6402d87950 */ /* 0x000fea0003c3ffff */
        .weak           $__internal_2_$__cuda_sm10x_tcgen05_guardrail_trap_unallocated_columns_being_dealloced
        .type           $__internal_2_$__cuda_sm10x_tcgen05_guardrail_trap_unallocated_columns_being_dealloced,@function
        .size           $__internal_2_$__cuda_sm10x_tcgen05_guardrail_trap_unallocated_columns_being_dealloced,(.L_x_199 - $__internal_2_$__cuda_sm10x_tcgen05_guardrail_trap_unallocated_columns_being_dealloced)
$__internal_2_$__cuda_sm10x_tcgen05_guardrail_trap_unallocated_columns_being_dealloced:
[----:B------:R-:W-:Y:S05]  /*98a0*/  BPT.TRAP 0x1 ;  /* 0x000000040000795c */ /* 0x000fea0000300000 */
[----:B------:R-:W-:-:S04]  /*98b0*/  HFMA2 R3, -RZ, RZ, 0, 0 ;  /* 0x00000000ff037431 */ /* 0x000fc800000001ff */
[----:B------:R-:W-:Y:S05]  /*98c0*/  RET.REL.NODEC R2 `(_ZN7cutlass13device_kernelINS_4gemm6kernel13GemmUniversalIN4cute5tupleIJiiiiEEENS1_10collective13CollectiveMmaINS1_35MainloopSm100TmaUmmaWarpSpecializedILi4ELi2ELi4ENS5_IJNS4_1CILi4EEENSA_ILi2EEENSA_ILi1EEEEEEEENS5_IJNSA_ILi128EEESG_NSA_ILi64EEEEEENS_6half_tENS5_IJSD_llEEESJ_SK_NS4_8TiledMMAINS4_8MMA_AtomIJNS4_26SM100_MMA_F16BF16_2x1SM_SSISJ_SJ_fLi128ELi128ELNS4_4UMMA5MajorE1ELSP_1ELNSO_7ScaleInE0ELSQ_0EEEEEENS4_6LayoutINS5_IJSD_SD_SD_EEENS5_IJNSA_ILi0EEESV_SV_EEEEENS5_IJNS4_10UnderscoreESY_SY_EEEEENS4_28SM100_TMA_2SM_LOAD_MULTICASTENS4_14ComposedLayoutINS4_7SwizzleILi3ELi4ELi3EEENS4_18smem_ptr_flag_bitsILi16EEENST_INS5_IJSH_NSA_ILi8EEEEEENS5_IJSD_SH_EEEEEEEvNS4_8identityES11_S1B_vS1C_EENS_8epilogue10collective18CollectiveEpilogueINS1E_23Sm100TmaWarpSpecializedILi4ELi2ELi16ELb1ELb0EEEJNS5_IJSH_SG_SH_EEENS5_IJNST_ISH_SD_EENST_INS5_IJNSA_ILi16EEESC_EEES19_EEEEESJ_NS5_IJlSD_lEEESJ_S1P_NS1E_6fusion15FusionCallbacksIS1I_NS1Q_17LinearCombinationISJ_fSJ_fLNS_15FloatRoundStyleE2EEES1J_S1O_JEEENS4_5SM1004TMEM4LOAD26SM100_TMEM_LOAD_32dp32b16xENS4_13SM90_TMA_LOADENS12_INS13_ILi1ELi4ELi3EEES16_NST_INS5_IJS17_S1L_EEENS5_IJS1L_SD_EEEEEEENS4_39AutoVectorizingCopyWithAssumedAlignmentILi128EEENS4_14SM90_TMA_STOREES25_S27_S27_EEEvvEEEEvNT_6ParamsE) ;  /* 0xffffff6402cc7950 */ /* 0x000fea0003c3ffff */
.L_x_198:
[----:B------:R-:W-:-:S00]  /*98d0*/  BRA `(.L_x_198) ;  /* 0xfffffffc00fc7947 */ /* 0x000fc0000383ffff */
[----:B------:R-:W-:-:S00]  /*98e0*/  NOP ;  /* 0x0000000000007918 */ /* 0x000fc00000000000 */
        /* <DEDUP_REMOVED lines=9> */
.L_x_199:


//--------------------- .nv.global.init           --------------------------
	.section	.nv.global.init,"aw",@progbits
.nv.global.init:
	.type		$str$27,@object
	.size		$str$27,($str$28 - $str$27)
$str$27:
        /*0000*/ 	.byte	0x28, 0x61, 0x64, 0x64, 0x72, 0x65, 0x73, 0x73, 0x20, 0x26, 0x20, 0x6d, 0x61, 0x73, 0x6b, 0x29
        /*0010*/ 	.byte	0x20, 0x3d, 0x3d, 0x20, 0x30, 0x00
	.type		$str$28,@object
	.size		$str$28,($str$26 - $str$28)
$str$28:
        /*0016*/ 	.byte	0x2f, 0x74, 0x6d, 0x70, 0x2f, 0x63, 0x75, 0x74, 0x6c, 0x61, 0x73, 0x73, 0x5f, 0x73, 0x77, 0x65
        /*0026*/ 	.byte	0x65, 0x70, 0x5f, 0x73, 0x72, 0x63, 0x2f, 0x69, 0x6e, 0x63, 0x6c, 0x75, 0x64, 0x65, 0x2f, 0x63
        /*0036*/ 	.byte	0x75, 0x74, 0x65, 0x2f, 0x70, 0x6f, 0x69, 0x6e, 0x74, 0x65, 0x72, 0x5f, 0x66, 0x6c, 0x61, 0x67
        /*0046*/ 	.byte	0x67, 0x65, 0x64, 0x2e, 0x68, 0x70, 0x70, 0x00
	.type		$str$26,@object
	.size		$str$26,($str$25 - $str$26)
$str$26:
        /*004e*/ 	.byte	0x2f, 0x74, 0x6d, 0x70, 0x2f, 0x63, 0x75, 0x74, 0x6c, 0x61, 0x73, 0x73, 0x5f, 0x73, 0x77, 0x65
        /*005e*/ 	.byte	0x65, 0x70, 0x5f, 0x73, 0x72, 0x63, 0x2f, 0x69, 0x6e, 0x63, 0x6c, 0x75, 0x64, 0x65, 0x2f, 0x63
        /*006e*/ 	.byte	0x75, 0x74, 0x65, 0x2f, 0x61, 0x74, 0x6f, 0x6d, 0x2f, 0x63, 0x6f, 0x70, 0x79, 0x5f, 0x74, 0x72
        /*007e*/ 	.byte	0x61, 0x69, 0x74, 0x73, 0x5f, 0x73, 0x6d, 0x31, 0x30, 0x30, 0x2e, 0x68, 0x70, 0x70, 0x00
	.type		$str$25,@object
	.size		$str$25,(__unnamed_1 - $str$25)
$str$25:
        /*008d*/ 	.byte	0x28, 0x28, 0x75, 0x69, 0x6e, 0x74, 0x33, 0x32, 0x5f, 0x74, 0x28, 0x74, 0x68, 0x72, 0x65, 0x61
        /*009d*/ 	.byte	0x64, 0x49, 0x64, 0x78, 0x2e, 0x78, 0x29, 0x20, 0x2f, 0x20, 0x33, 0x32, 0x29, 0x20, 0x25, 0x20
        /*00ad*/ 	.byte	0x34, 0x29, 0x20, 0x3d, 0x3d, 0x20, 0x28, 0x28, 0x28, 0x74, 0x6d, 0x65, 0x6d, 0x5f, 0x61, 0x64
        /*00bd*/ 	.byte	0x64, 0x72, 0x20, 0x3e, 0x3e, 0x20, 0x31, 0x36, 0x29, 0x20, 0x2f, 0x20, 0x33, 0x32, 0x29, 0x20
        /*00cd*/ 	.byte	0x25, 0x20, 0x34, 0x29, 0x00
	.type		__unnamed_1,@object
	.size		__unnamed_1,(__unnamed_2 - __unnamed_1)
__unnamed_1:
        /*00d2*/ 	.byte	0x61, 0x75, 0x74, 0x6f, 0x20, 0x63, 0x75, 0x74, 0x65, 0x3a, 0x3a, 0x61, 0x73, 0x5f, 0x70, 0x6f
        /* <DEDUP_REMOVED lines=24> */
        /*0262*/ 	.byte	0x34, 0x38, 0x3e, 0x3e, 0x3e, 0x3e, 0x5d, 0x00
	.type		__unnamed_2,@object
	.size		__unnamed_2,(.L_2 - __unnamed_2)
__unnamed_2:
        /* <DEDUP_REMOVED lines=40> */
        /*04ea*/ 	.byte	0x3a, 0x3a, 0x43, 0x3c, 0x30, 0x3e, 0x3e, 0x3e, 0x3e, 0x5d, 0x00
.L_2:


//--------------------- .nv.shared._ZN7cutlass13device_kernelINS_4gemm6kernel13GemmUniversalIN4cute5tupleIJiiiiEEENS1_10collective13CollectiveMmaINS1_35MainloopSm100TmaUmmaWarpSpecializedILi4ELi2ELi4ENS5_IJNS4_1CILi4EEENSA_ILi2EEENSA_ILi1EEEEEEEENS5_IJNSA_ILi128EEESG_NSA_ILi64EEEEEENS_6half_tENS5_IJSD_llEEESJ_SK_NS4_8TiledMMAINS4_8MMA_AtomIJNS4_26SM100_MMA_F16BF16_2x1SM_SSISJ_SJ_fLi128ELi128ELNS4_4UMMA5MajorE1ELSP_1ELNSO_7ScaleInE0ELSQ_0EEEEEENS4_6LayoutINS5_IJSD_SD_SD_EEENS5_IJNSA_ILi0EEESV_SV_EEEEENS5_IJNS4_10UnderscoreESY_SY_EEEEENS4_28SM100_TMA_2SM_LOAD_MULTICASTENS4_14ComposedLayoutINS4_7SwizzleILi3ELi4ELi3EEENS4_18smem_ptr_flag_bitsILi16EEENST_INS5_IJSH_NSA_ILi8EEEEEENS5_IJSD_SH_EEEEEEEvNS4_8identityES11_S1B_vS1C_EENS_8epilogue10collective18CollectiveEpilogueINS1E_23Sm100TmaWarpSpecializedILi4ELi2ELi16ELb1ELb0EEEJNS5_IJSH_SG_SH_EEENS5_IJNST_ISH_SD_EENST_INS5_IJNSA_ILi16EEESC_EEES19_EEEEESJ_NS5_IJlSD_lEEESJ_S1P_NS1E_6fusion15FusionCallbacksIS1I_NS1Q_17LinearCombinationISJ_fSJ_fLNS_15FloatRoundStyleE2EEES1J_S1O_JEEENS4_5SM1004TMEM4LOAD26SM100_TMEM_LOAD_32dp32b16xENS4_13SM90_TMA_LOADENS12_INS13_ILi1ELi4ELi3EEES16_NST_INS5_IJS17_S1L_EEENS5_IJS1L_SD_EEEEEEENS4_39AutoVectorizingCopyWithAssumedAlignmentILi128EEENS4_14SM90_TMA_STOREES25_S27_S27_EEEvvEEEEvNT_6ParamsE --------------------------
	.section	.nv.shared._ZN7cutlass13device_kernelINS_4gemm6kernel13GemmUniversalIN4cute5tupleIJiiiiEEENS1_10collective13CollectiveMmaINS1_35MainloopSm100TmaUmmaWarpSpecializedILi4ELi2ELi4ENS5_IJNS4_1CILi4EEENSA_ILi2EEENSA_ILi1EEEEEEEENS5_IJNSA_ILi128EEESG_NSA_ILi64EEEEEENS_6half_tENS5_IJSD_llEEESJ_SK_NS4_8TiledMMAINS4_8MMA_AtomIJNS4_26SM100_MMA_F16BF16_2x1SM_SSISJ_SJ_fLi128ELi128ELNS4_4UMMA5MajorE1ELSP_1ELNSO_7ScaleInE0ELSQ_0EEEEEENS4_6LayoutINS5_IJSD_SD_SD_EEENS5_IJNSA_ILi0EEESV_SV_EEEEENS5_IJNS4_10UnderscoreESY_SY_EEEEENS4_28SM100_TMA_2SM_LOAD_MULTICASTENS4_14ComposedLayoutINS4_7SwizzleILi3ELi4ELi3EEENS4_18smem_ptr_flag_bitsILi16EEENST_INS5_IJSH_NSA_ILi8EEEEEENS5_IJSD_SH_EEEEEEEvNS4_8identityES11_S1B_vS1C_EENS_8epilogue10collective18CollectiveEpilogueINS1E_23Sm100TmaWarpSpecializedILi4ELi2ELi16ELb1ELb0EEEJNS5_IJSH_SG_SH_EEENS5_IJNST_ISH_SD_EENST_INS5_IJNSA_ILi16EEESC_EEES19_EEEEESJ_NS5_IJlSD_lEEESJ_S1P_NS1E_6fusion15FusionCallbacksIS1I_NS1Q_17LinearCombinationISJ_fSJ_fLNS_15FloatRoundStyleE2EEES1J_S1O_JEEENS4_5SM1004TMEM4LOAD26SM100_TMEM_LOAD_32dp32b16xENS4_13SM90_TMA_LOADENS12_INS13_ILi1ELi4ELi3EEES16_NST_INS5_IJS17_S1L_EEENS5_IJS1L_SD_EEEEEEENS4_39AutoVectorizingCopyWithAssumedAlignmentILi128EEENS4_14SM90_TMA_STOREES25_S27_S27_EEEvvEEEEvNT_6ParamsE,"aw",@nobits
	.sectionflags	@""
	.align	16
	.zero		1024


//--------------------- .nv.shared.reserved.0     --------------------------
	.section	.nv.shared.reserved.0,"aw",@nobits
	.weak		__nv_reservedSMEM_offset_0_alias
	.size		__nv_reservedSMEM_offset_0_alias, 0, 64
	.other		__nv_reservedSMEM_offset_0_alias,@"STO_CUDA_RESERVED_SHARED STV_DEFAULT"
__nv_reservedSMEM_offset_0_alias:
	.zero		0
.nv.shared.reserved.0:
	.zero		64
	.weak		__nv_reservedSMEM_tcgen05_partition
	.type		__nv_reservedSMEM_tcgen05_partition,@object
	.size		__nv_reservedSMEM_tcgen05_partition,(.L_0 - __nv_reservedSMEM_tcgen05_partition)
__nv_reservedSMEM_tcgen05_partition:
	.zero		32
.L_0:


//--------------------- .nv.global                --------------------------
	.section	.nv.global,"aw",@nobits
.nv.global:
	.type		_ZN40_INTERNAL_7aa6bbc2_4_k_cu_ff0c5262_353624cute1_E,@object
	.size		_ZN40_INTERNAL_7aa6bbc2_4_k_cu_ff0c5262_353624cute1_E,(_ZN40_INTERNAL_7aa6bbc2_4_k_cu_ff0c5262_353624cuda3std3__45__cpo6cbeginE - _ZN40_INTERNAL_7aa6bbc2_4_k_cu_ff0c5262_353624cute1_E)
_ZN40_INTERNAL_7aa6bbc2_4_k_cu_ff0c5262_353624cute1_E:
	.zero		1
	.type		_ZN40_INTERNAL_7aa6bbc2_4_k_cu_ff0c5262_353624cuda3std3__45__cpo6cbeginE,@object
	.size		_ZN40_INTERNAL_7aa6bbc2_4_k_cu_ff0c5262_353624cuda3std3__45__cpo6cbeginE,(_ZN40_INTERNAL_7aa6bbc2_4_k_cu_ff0c5262_353624cuda3std3__48in_placeE - _ZN40_INTERNAL_7aa6bbc2_4_k_cu_ff0c5262_353624cuda3std3__45__cpo6cbeginE)
_ZN40_INTERNAL_7aa6bbc2_4_k_cu_ff0c5262_353624cuda3std3__45__cpo6cbeginE:
	.zero		1
	.type		_ZN40_INTERNAL_7aa6bbc2_4_k_cu_ff0c5262_353624cuda3std3__48in_placeE,@object
	.size		_ZN40_INTERNAL_7aa6bbc2_4_k_cu_ff0c5262_353624cuda3std3__48in_placeE,(_ZN40_INTERNAL_7aa6bbc2_4_k_cu_ff0c5262_353624cuda3std6ranges3__45__cpo9iter_moveE - _ZN40_INTERNAL_7aa6bbc2_4_k_cu_ff0c5262_353624cuda3std3__48in_placeE)
_ZN40_INTERNAL_7aa6bbc2_4_k_cu_ff0c5262_353624cuda3std3__48in_placeE:
	.zero		1
	.type		_ZN40_INTERNAL_7aa6bbc2_4_k_cu_ff0c5262_353624cuda3std6ranges3__45__cpo9iter_moveE,@object
	.size		_ZN40_INTERNAL_7aa6bbc2_4_k_cu_ff0c5262_353624cuda3std6ranges3__45__cpo9iter_moveE,(_ZN40_INTERNAL_7aa6bbc2_4_k_cu_ff0c5262_353624cuda3std3__45__cpo5beginE - _ZN40_INTERNAL_7aa6bbc2_4_k_cu_ff0c5262_353624cuda3std6ranges3__45__cpo9iter_moveE)
_ZN40_INTERNAL_7aa6bbc2_4_k_cu_ff0c5262_353624cuda3std6ranges3__45__cpo9iter_moveE:
	.zero		1
	.type		_ZN40_INTERNAL_7aa6bbc2_4_k_cu_ff0c5262_353624cuda3std3__45__cpo5beginE,@object
	.size		_ZN40_INTERNAL_7aa6bbc2_4_k_cu_ff0c5262_353624cuda3std3__45__cpo5beginE,(_ZN40_INTERNAL_7aa6bbc2_4_k_cu_ff0c5262_353624cuda3std3__442_GLOBAL__N__7aa6bbc2_4_k_cu_ff0c5262_353626ignoreE - _ZN40_INTERNAL_7aa6bbc2_4_k_cu_ff0c5262_353624cuda3std3__45__cpo5beginE)
_ZN40_INTERNAL_7aa6bbc2_4_k_cu_ff0c5262_353624cuda3std3__45__cpo5beginE:
	.zero		1
	.type		_ZN40_INTERNAL_7aa6bbc2_4_k_cu_ff0c5262_353624cuda3std3__442_GLOBAL__N__7aa6bbc2_4_k_cu_ff0c5262_353626ignoreE,@object
	.size		_ZN40_INTERNAL_7aa6bbc2_4_k_cu_ff0c5262_353624cuda3std3__442_GLOBAL__N__7aa6bbc2_4_k_cu_ff0c5262_353626ignoreE,(_ZN40_INTERNAL_7aa6bbc2_4_k_cu_ff0c5262_353624cute7productE - _ZN40_INTERNAL_7aa6bbc2_4_k_cu_ff0c5262_353624cuda3std3__442_GLOBAL__N__7aa6bbc2_4_k_cu_ff0c5262_353626ignoreE)
_ZN40_INTERNAL_7aa6bbc2_4_k_cu_ff0c5262_353624cuda3std3__442_GLOBAL__N__7aa6bbc2_4_k_cu_ff0c5262_353626ignoreE:
	.zero		1
	.type		_ZN40_INTERNAL_7aa6bbc2_4_k_cu_ff0c5262_353624cute7productE,@object
	.size		_ZN40_INTERNAL_7aa6bbc2_4_k_cu_ff0c5262_353624cute7productE,(_ZN40_INTERNAL_7aa6bbc2_4_k_cu_ff0c5262_353624cuda3std3__45__cpo3endE - _ZN40_INTERNAL_7aa6bbc2_4_k_cu_ff0c5262_353624cute7productE)
_ZN40_INTERNAL_7aa6bbc2_4_k_cu_ff0c5262_353624cute7productE:
	.zero		1
	.type		_ZN40_INTERNAL_7aa6bbc2_4_k_cu_ff0c5262_353624cuda3std3__45__cpo3endE,@object
	.size		_ZN40_INTERNAL_7aa6bbc2_4_k_cu_ff0c5262_353624cuda3std3__45__cpo3endE,(_ZN40_INTERNAL_7aa6bbc2_4_k_cu_ff0c5262_353624cuda3std3__419piecewise_constructE - _ZN40_INTERNAL_7aa6bbc2_4_k_cu_ff0c5262_353624cuda3std3__45__cpo3endE)
_ZN40_INTERNAL_7aa6bbc2_4_k_cu_ff0c5262_353624cuda3std3__45__cpo3endE:
	.zero		1
	.type		_ZN40_INTERNAL_7aa6bbc2_4_k_cu_ff0c5262_353624cuda3std3__419piecewise_constructE,@object
	.size		_ZN40_INTERNAL_7aa6bbc2_4_k_cu_ff0c5262_353624cuda3std3__419piecewise_constructE,(_ZN40_INTERNAL_7aa6bbc2_4_k_cu_ff0c5262_353624cuda3std3__45__cpo4cendE - _ZN40_INTERNAL_7aa6bbc2_4_k_cu_ff0c5262_353624cuda3std3__419piecewise_constructE)
_ZN40_INTERNAL_7aa6bbc2_4_k_cu_ff0c5262_353624cuda3std3__419piecewise_constructE:
	.zero		1
	.type		_ZN40_INTERNAL_7aa6bbc2_4_k_cu_ff0c5262_353624cuda3std3__45__cpo4cendE,@object
	.size		_ZN40_INTERNAL_7aa6bbc2_4_k_cu_ff0c5262_353624cuda3std3__45__cpo4cendE,(_ZN40_INTERNAL_7aa6bbc2_4_k_cu_ff0c5262_353624cuda3std6ranges3__45__cpo4swapE - _ZN40_INTERNAL_7aa6bbc2_4_k_cu_ff0c5262_353624cuda3std3__45__cpo4cendE)
_ZN40_INTERNAL_7aa6bbc2_4_k_cu_ff0c5262_353624cuda3std3__45__cpo4cendE:
	.zero		1
	.type		_ZN40_INTERNAL_7aa6bbc2_4_k_cu_ff0c5262_353624cuda3std6ranges3__45__cpo4swapE,@object
	.size		_ZN40_INTERNAL_7aa6bbc2_4_k_cu_ff0c5262_353624cuda3std6ranges3__45__cpo4swapE,(.L_10 - _ZN40_INTERNAL_7aa6bbc2_4_k_cu_ff0c5262_353624cuda3std6ranges3__45__cpo4swapE)
_ZN40_INTERNAL_7aa6bbc2_4_k_cu_ff0c5262_353624cuda3std6ranges3__45__cpo4swapE:
	.zero		1
.L_10:


//--------------------- .nv.constant0._ZN7cutlass13device_kernelINS_4gemm6kernel13GemmUniversalIN4cute5tupleIJiiiiEEENS1_10collective13CollectiveMmaINS1_35MainloopSm100TmaUmmaWarpSpecializedILi4ELi2ELi4ENS5_IJNS4_1CILi4EEENSA_ILi2EEENSA_ILi1EEEEEEEENS5_IJNSA_ILi128EEESG_NSA_ILi64EEEEEENS_6half_tENS5_IJSD_llEEESJ_SK_NS4_8TiledMMAINS4_8MMA_AtomIJNS4_26SM100_MMA_F16BF16_2x1SM_SSISJ_SJ_fLi128ELi128ELNS4_4UMMA5MajorE1ELSP_1ELNSO_7ScaleInE0ELSQ_0EEEEEENS4_6LayoutINS5_IJSD_SD_SD_EEENS5_IJNSA_ILi0EEESV_SV_EEEEENS5_IJNS4_10UnderscoreESY_SY_EEEEENS4_28SM100_TMA_2SM_LOAD_MULTICASTENS4_14ComposedLayoutINS4_7SwizzleILi3ELi4ELi3EEENS4_18smem_ptr_flag_bitsILi16EEENST_INS5_IJSH_NSA_ILi8EEEEEENS5_IJSD_SH_EEEEEEEvNS4_8identityES11_S1B_vS1C_EENS_8epilogue10collective18CollectiveEpilogueINS1E_23Sm100TmaWarpSpecializedILi4ELi2ELi16ELb1ELb0EEEJNS5_IJSH_SG_SH_EEENS5_IJNST_ISH_SD_EENST_INS5_IJNSA_ILi16EEESC_EEES19_EEEEESJ_NS5_IJlSD_lEEESJ_S1P_NS1E_6fusion15FusionCallbacksIS1I_NS1Q_17LinearCombinationISJ_fSJ_fLNS_15FloatRoundStyleE2EEES1J_S1O_JEEENS4_5SM1004TMEM4LOAD26SM100_TMEM_LOAD_32dp32b16xENS4_13SM90_TMA_LOADENS12_INS13_ILi1ELi4ELi3EEES16_NST_INS5_IJS17_S1L_EEENS5_IJS1L_SD_EEEEEEENS4_39AutoVectorizingCopyWithAssumedAlignmentILi128EEENS4_14SM90_TMA_STOREES25_S27_S27_EEEvvEEEEvNT_6ParamsE --------------------------
	.section	.nv.constant0._ZN7cutlass13device_kernelINS_4gemm6kernel13GemmUniversalIN4cute5tupleIJiiiiEEENS1_10collective13CollectiveMmaINS1_35MainloopSm100TmaUmmaWarpSpecializedILi4ELi2ELi4ENS5_IJNS4_1CILi4EEENSA_ILi2EEENSA_ILi1EEEEEEEENS5_IJNSA_ILi128EEESG_NSA_ILi64EEEEEENS_6half_tENS5_IJSD_llEEESJ_SK_NS4_8TiledMMAINS4_8MMA_AtomIJNS4_26SM100_MMA_F16BF16_2x1SM_SSISJ_SJ_fLi128ELi128ELNS4_4UMMA5MajorE1ELSP_1ELNSO_7ScaleInE0ELSQ_0EEEEEENS4_6LayoutINS5_IJSD_SD_SD_EEENS5_IJNSA_ILi0EEESV_SV_EEEEENS5_IJNS4_10UnderscoreESY_SY_EEEEENS4_28SM100_TMA_2SM_LOAD_MULTICASTENS4_14ComposedLayoutINS4_7SwizzleILi3ELi4ELi3EEENS4_18smem_ptr_flag_bitsILi16EEENST_INS5_IJSH_NSA_ILi8EEEEEENS5_IJSD_SH_EEEEEEEvNS4_8identityES11_S1B_vS1C_EENS_8epilogue10collective18CollectiveEpilogueINS1E_23Sm100TmaWarpSpecializedILi4ELi2ELi16ELb1ELb0EEEJNS5_IJSH_SG_SH_EEENS5_IJNST_ISH_SD_EENST_INS5_IJNSA_ILi16EEESC_EEES19_EEEEESJ_NS5_IJlSD_lEEESJ_S1P_NS1E_6fusion15FusionCallbacksIS1I_NS1Q_17LinearCombinationISJ_fSJ_fLNS_15FloatRoundStyleE2EEES1J_S1O_JEEENS4_5SM1004TMEM4LOAD26SM100_TMEM_LOAD_32dp32b16xENS4_13SM90_TMA_LOADENS12_INS13_ILi1ELi4ELi3EEES16_NST_INS5_IJS17_S1L_EEENS5_IJS1L_SD_EEEEEEENS4_39AutoVectorizingCopyWithAssumedAlignmentILi128EEENS4_14SM90_TMA_STOREES25_S27_S27_EEEvvEEEEvNT_6ParamsE,"a",@progbits
	.sectionflags	@""
	.align	4
.nv.constant0._ZN7cutlass13device_kernelINS_4gemm6kernel13GemmUniversalIN4cute5tupleIJiiiiEEENS1_10collective13CollectiveMmaINS1_35MainloopSm100TmaUmmaWarpSpecializedILi4ELi2ELi4ENS5_IJNS4_1CILi4EEENSA_ILi2EEENSA_ILi1EEEEEEEENS5_IJNSA_ILi128EEESG_NSA_ILi64EEEEEENS_6half_tENS5_IJSD_llEEESJ_SK_NS4_8TiledMMAINS4_8MMA_AtomIJNS4_26SM100_MMA_F16BF16_2x1SM_SSISJ_SJ_fLi128ELi128ELNS4_4UMMA5MajorE1ELSP_1ELNSO_7ScaleInE0ELSQ_0EEEEEENS4_6LayoutINS5_IJSD_SD_SD_EEENS5_IJNSA_ILi0EEESV_SV_EEEEENS5_IJNS4_10UnderscoreESY_SY_EEEEENS4_28SM100_TMA_2SM_LOAD_MULTICASTENS4_14ComposedLayoutINS4_7SwizzleILi3ELi4ELi3EEENS4_18smem_ptr_flag_bitsILi16EEENST_INS5_IJSH_NSA_ILi8EEEEEENS5_IJSD_SH_EEEEEEEvNS4_8identityES11_S1B_vS1C_EENS_8epilogue10collective18CollectiveEpilogueINS1E_23Sm100TmaWarpSpecializedILi4ELi2ELi16ELb1ELb0EEEJNS5_IJSH_SG_SH_EEENS5_IJNST_ISH_SD_EENST_INS5_IJNSA_ILi16EEESC_EEES19_EEEEESJ_NS5_IJlSD_lEEESJ_S1P_NS1E_6fusion15FusionCallbacksIS1I_NS1Q_17LinearCombinationISJ_fSJ_fLNS_15FloatRoundStyleE2EEES1J_S1O_JEEENS4_5SM1004TMEM4LOAD26SM100_TMEM_LOAD_32dp32b16xENS4_13SM90_TMA_LOADENS12_INS13_ILi1ELi4ELi3EEES16_NST_INS5_IJS17_S1L_EEENS5_IJS1L_SD_EEEEEEENS4_39AutoVectorizingCopyWithAssumedAlignmentILi128EEENS4_14SM90_TMA_STOREES25_S27_S27_EEEvvEEEEvNT_6ParamsE:
	.zero		2944


//--------------------- SYMBOLS --------------------------

	.type		.nv.reservedSmem.offset0,@object
	.size		.nv.reservedSmem.offset0,0x4
	.type		.nv.reservedSmem.cap,@object
	.size		.nv.reservedSmem.cap,0x4
	.type		__assertfail,@function
